//
// Generated by NVIDIA NVVM Compiler
//
// Compiler Build ID: CL-36424714
// Cuda compilation tools, release 13.0, V13.0.88
// Based on NVVM 20.0.0
//

.version 9.0
.target sm_100
.address_size 64

	// .globl	_Z12setup_kerneliP17curandStateXORWOW
.global .align 4 .b8 precalc_xorwow_matrix[102400];
.global .align 4 .b8 precalc_xorwow_offset_matrix[102400];
.global .align 4 .b8 mrg32k3aM1[2304];
.global .align 4 .b8 mrg32k3aM2[2304];
.global .align 4 .b8 mrg32k3aM1SubSeq[2016];
.global .align 4 .b8 mrg32k3aM2SubSeq[2016];
.global .align 4 .b8 mrg32k3aM1Seq[2304];
.global .align 4 .b8 mrg32k3aM2Seq[2304];
.const .align 8 .b8 __cr_lgamma_table[72];

.visible .entry _Z12setup_kerneliP17curandStateXORWOW(
	.param .u32 _Z12setup_kerneliP17curandStateXORWOW_param_0,
	.param .u64 .ptr .align 1 _Z12setup_kerneliP17curandStateXORWOW_param_1
)
{
	.reg .pred 	%p<25>;
	.reg .b32 	%r<411>;
	.reg .b64 	%rd<18>;

	ld.param.u32 	%r182, [_Z12setup_kerneliP17curandStateXORWOW_param_0];
	ld.param.u64 	%rd8, [_Z12setup_kerneliP17curandStateXORWOW_param_1];
	cvta.to.global.u64 	%rd9, %rd8;
	mov.u32 	%r183, %tid.x;
	mov.u32 	%r184, %ctaid.x;
	mov.u32 	%r185, %ntid.x;
	mad.lo.s32 	%r186, %r184, %r185, %r183;
	cvt.s64.s32 	%rd17, %r186;
	mul.wide.s32 	%rd10, %r186, 48;
	add.s64 	%rd2, %rd9, %rd10;
	xor.b32  	%r187, %r182, -1429050551;
	mul.lo.s32 	%r188, %r187, 1099087573;
	setp.gt.s32 	%p1, %r182, -1;
	selp.b32 	%r189, -644748465, -1947113066, %p1;
	add.s32 	%r190, %r189, %r188;
	add.s32 	%r191, %r190, 6615241;
	add.s32 	%r192, %r188, 123456789;
	st.global.v2.u32 	[%rd2], {%r191, %r192};
	xor.b32  	%r193, %r188, 362436069;
	add.s32 	%r194, %r189, 521288629;
	st.global.v2.u32 	[%rd2+8], {%r193, %r194};
	xor.b32  	%r195, %r189, 88675123;
	add.s32 	%r196, %r188, 5783321;
	st.global.v2.u32 	[%rd2+16], {%r195, %r196};
	setp.eq.s32 	%p2, %r186, 0;
	@%p2 bra 	$L__BB0_42;
	mov.b32 	%r317, 0;
	mov.u64 	%rd12, precalc_xorwow_matrix;
$L__BB0_2:
	and.b64  	%rd4, %rd17, 3;
	setp.eq.s64 	%p3, %rd4, 0;
	@%p3 bra 	$L__BB0_41;
	mul.wide.u32 	%rd11, %r317, 3200;
	add.s64 	%rd5, %rd12, %rd11;
	cvt.u32.u64 	%r2, %rd4;
	mov.b32 	%r318, 0;
$L__BB0_4:
	mov.b32 	%r331, 0;
	mov.u32 	%r332, %r331;
	mov.u32 	%r333, %r331;
	mov.u32 	%r334, %r331;
	mov.u32 	%r335, %r331;
	mov.u32 	%r324, %r331;
$L__BB0_5:
	mul.wide.u32 	%rd13, %r324, 4;
	add.s64 	%rd14, %rd2, %rd13;
	ld.global.u32 	%r10, [%rd14+4];
	shl.b32 	%r11, %r324, 5;
	mov.b32 	%r330, 0;
$L__BB0_6:
	.pragma "nounroll";
	shr.u32 	%r201, %r10, %r330;
	and.b32  	%r202, %r201, 1;
	setp.eq.b32 	%p4, %r202, 1;
	not.pred 	%p5, %p4;
	add.s32 	%r203, %r11, %r330;
	mul.lo.s32 	%r204, %r203, 5;
	mul.wide.u32 	%rd15, %r204, 4;
	add.s64 	%rd6, %rd5, %rd15;
	@%p5 bra 	$L__BB0_8;
	ld.global.u32 	%r205, [%rd6];
	xor.b32  	%r335, %r335, %r205;
	ld.global.u32 	%r206, [%rd6+4];
	xor.b32  	%r334, %r334, %r206;
	ld.global.u32 	%r207, [%rd6+8];
	xor.b32  	%r333, %r333, %r207;
	ld.global.u32 	%r208, [%rd6+12];
	xor.b32  	%r332, %r332, %r208;
	ld.global.u32 	%r209, [%rd6+16];
	xor.b32  	%r331, %r331, %r209;
$L__BB0_8:
	and.b32  	%r211, %r201, 2;
	setp.eq.s32 	%p6, %r211, 0;
	@%p6 bra 	$L__BB0_10;
	ld.global.u32 	%r212, [%rd6+20];
	xor.b32  	%r335, %r335, %r212;
	ld.global.u32 	%r213, [%rd6+24];
	xor.b32  	%r334, %r334, %r213;
	ld.global.u32 	%r214, [%rd6+28];
	xor.b32  	%r333, %r333, %r214;
	ld.global.u32 	%r215, [%rd6+32];
	xor.b32  	%r332, %r332, %r215;
	ld.global.u32 	%r216, [%rd6+36];
	xor.b32  	%r331, %r331, %r216;
$L__BB0_10:
	and.b32  	%r218, %r201, 4;
	setp.eq.s32 	%p7, %r218, 0;
	@%p7 bra 	$L__BB0_12;
	ld.global.u32 	%r219, [%rd6+40];
	xor.b32  	%r335, %r335, %r219;
	ld.global.u32 	%r220, [%rd6+44];
	xor.b32  	%r334, %r334, %r220;
	ld.global.u32 	%r221, [%rd6+48];
	xor.b32  	%r333, %r333, %r221;
	ld.global.u32 	%r222, [%rd6+52];
	xor.b32  	%r332, %r332, %r222;
	ld.global.u32 	%r223, [%rd6+56];
	xor.b32  	%r331, %r331, %r223;
$L__BB0_12:
	and.b32  	%r225, %r201, 8;
	setp.eq.s32 	%p8, %r225, 0;
	@%p8 bra 	$L__BB0_14;
	ld.global.u32 	%r226, [%rd6+60];
	xor.b32  	%r335, %r335, %r226;
	ld.global.u32 	%r227, [%rd6+64];
	xor.b32  	%r334, %r334, %r227;
	ld.global.u32 	%r228, [%rd6+68];
	xor.b32  	%r333, %r333, %r228;
	ld.global.u32 	%r229, [%rd6+72];
	xor.b32  	%r332, %r332, %r229;
	ld.global.u32 	%r230, [%rd6+76];
	xor.b32  	%r331, %r331, %r230;
$L__BB0_14:
	and.b32  	%r232, %r201, 16;
	setp.eq.s32 	%p9, %r232, 0;
	@%p9 bra 	$L__BB0_16;
	ld.global.u32 	%r233, [%rd6+80];
	xor.b32  	%r335, %r335, %r233;
	ld.global.u32 	%r234, [%rd6+84];
	xor.b32  	%r334, %r334, %r234;
	ld.global.u32 	%r235, [%rd6+88];
	xor.b32  	%r333, %r333, %r235;
	ld.global.u32 	%r236, [%rd6+92];
	xor.b32  	%r332, %r332, %r236;
	ld.global.u32 	%r237, [%rd6+96];
	xor.b32  	%r331, %r331, %r237;
$L__BB0_16:
	and.b32  	%r239, %r201, 32;
	setp.eq.s32 	%p10, %r239, 0;
	@%p10 bra 	$L__BB0_18;
	ld.global.u32 	%r240, [%rd6+100];
	xor.b32  	%r335, %r335, %r240;
	ld.global.u32 	%r241, [%rd6+104];
	xor.b32  	%r334, %r334, %r241;
	ld.global.u32 	%r242, [%rd6+108];
	xor.b32  	%r333, %r333, %r242;
	ld.global.u32 	%r243, [%rd6+112];
	xor.b32  	%r332, %r332, %r243;
	ld.global.u32 	%r244, [%rd6+116];
	xor.b32  	%r331, %r331, %r244;
$L__BB0_18:
	and.b32  	%r246, %r201, 64;
	setp.eq.s32 	%p11, %r246, 0;
	@%p11 bra 	$L__BB0_20;
	ld.global.u32 	%r247, [%rd6+120];
	xor.b32  	%r335, %r335, %r247;
	ld.global.u32 	%r248, [%rd6+124];
	xor.b32  	%r334, %r334, %r248;
	ld.global.u32 	%r249, [%rd6+128];
	xor.b32  	%r333, %r333, %r249;
	ld.global.u32 	%r250, [%rd6+132];
	xor.b32  	%r332, %r332, %r250;
	ld.global.u32 	%r251, [%rd6+136];
	xor.b32  	%r331, %r331, %r251;
$L__BB0_20:
	and.b32  	%r253, %r201, 128;
	setp.eq.s32 	%p12, %r253, 0;
	@%p12 bra 	$L__BB0_22;
	ld.global.u32 	%r254, [%rd6+140];
	xor.b32  	%r335, %r335, %r254;
	ld.global.u32 	%r255, [%rd6+144];
	xor.b32  	%r334, %r334, %r255;
	ld.global.u32 	%r256, [%rd6+148];
	xor.b32  	%r333, %r333, %r256;
	ld.global.u32 	%r257, [%rd6+152];
	xor.b32  	%r332, %r332, %r257;
	ld.global.u32 	%r258, [%rd6+156];
	xor.b32  	%r331, %r331, %r258;
$L__BB0_22:
	and.b32  	%r260, %r201, 256;
	setp.eq.s32 	%p13, %r260, 0;
	@%p13 bra 	$L__BB0_24;
	ld.global.u32 	%r261, [%rd6+160];
	xor.b32  	%r335, %r335, %r261;
	ld.global.u32 	%r262, [%rd6+164];
	xor.b32  	%r334, %r334, %r262;
	ld.global.u32 	%r263, [%rd6+168];
	xor.b32  	%r333, %r333, %r263;
	ld.global.u32 	%r264, [%rd6+172];
	xor.b32  	%r332, %r332, %r264;
	ld.global.u32 	%r265, [%rd6+176];
	xor.b32  	%r331, %r331, %r265;
$L__BB0_24:
	and.b32  	%r267, %r201, 512;
	setp.eq.s32 	%p14, %r267, 0;
	@%p14 bra 	$L__BB0_26;
	ld.global.u32 	%r268, [%rd6+180];
	xor.b32  	%r335, %r335, %r268;
	ld.global.u32 	%r269, [%rd6+184];
	xor.b32  	%r334, %r334, %r269;
	ld.global.u32 	%r270, [%rd6+188];
	xor.b32  	%r333, %r333, %r270;
	ld.global.u32 	%r271, [%rd6+192];
	xor.b32  	%r332, %r332, %r271;
	ld.global.u32 	%r272, [%rd6+196];
	xor.b32  	%r331, %r331, %r272;
$L__BB0_26:
	and.b32  	%r274, %r201, 1024;
	setp.eq.s32 	%p15, %r274, 0;
	@%p15 bra 	$L__BB0_28;
	ld.global.u32 	%r275, [%rd6+200];
	xor.b32  	%r335, %r335, %r275;
	ld.global.u32 	%r276, [%rd6+204];
	xor.b32  	%r334, %r334, %r276;
	ld.global.u32 	%r277, [%rd6+208];
	xor.b32  	%r333, %r333, %r277;
	ld.global.u32 	%r278, [%rd6+212];
	xor.b32  	%r332, %r332, %r278;
	ld.global.u32 	%r279, [%rd6+216];
	xor.b32  	%r331, %r331, %r279;
$L__BB0_28:
	and.b32  	%r281, %r201, 2048;
	setp.eq.s32 	%p16, %r281, 0;
	@%p16 bra 	$L__BB0_30;
	ld.global.u32 	%r282, [%rd6+220];
	xor.b32  	%r335, %r335, %r282;
	ld.global.u32 	%r283, [%rd6+224];
	xor.b32  	%r334, %r334, %r283;
	ld.global.u32 	%r284, [%rd6+228];
	xor.b32  	%r333, %r333, %r284;
	ld.global.u32 	%r285, [%rd6+232];
	xor.b32  	%r332, %r332, %r285;
	ld.global.u32 	%r286, [%rd6+236];
	xor.b32  	%r331, %r331, %r286;
$L__BB0_30:
	and.b32  	%r288, %r201, 4096;
	setp.eq.s32 	%p17, %r288, 0;
	@%p17 bra 	$L__BB0_32;
	ld.global.u32 	%r289, [%rd6+240];
	xor.b32  	%r335, %r335, %r289;
	ld.global.u32 	%r290, [%rd6+244];
	xor.b32  	%r334, %r334, %r290;
	ld.global.u32 	%r291, [%rd6+248];
	xor.b32  	%r333, %r333, %r291;
	ld.global.u32 	%r292, [%rd6+252];
	xor.b32  	%r332, %r332, %r292;
	ld.global.u32 	%r293, [%rd6+256];
	xor.b32  	%r331, %r331, %r293;
$L__BB0_32:
	and.b32  	%r295, %r201, 8192;
	setp.eq.s32 	%p18, %r295, 0;
	@%p18 bra 	$L__BB0_34;
	ld.global.u32 	%r296, [%rd6+260];
	xor.b32  	%r335, %r335, %r296;
	ld.global.u32 	%r297, [%rd6+264];
	xor.b32  	%r334, %r334, %r297;
	ld.global.u32 	%r298, [%rd6+268];
	xor.b32  	%r333, %r333, %r298;
	ld.global.u32 	%r299, [%rd6+272];
	xor.b32  	%r332, %r332, %r299;
	ld.global.u32 	%r300, [%rd6+276];
	xor.b32  	%r331, %r331, %r300;
$L__BB0_34:
	and.b32  	%r302, %r201, 16384;
	setp.eq.s32 	%p19, %r302, 0;
	@%p19 bra 	$L__BB0_36;
	ld.global.u32 	%r303, [%rd6+280];
	xor.b32  	%r335, %r335, %r303;
	ld.global.u32 	%r304, [%rd6+284];
	xor.b32  	%r334, %r334, %r304;
	ld.global.u32 	%r305, [%rd6+288];
	xor.b32  	%r333, %r333, %r305;
	ld.global.u32 	%r306, [%rd6+292];
	xor.b32  	%r332, %r332, %r306;
	ld.global.u32 	%r307, [%rd6+296];
	xor.b32  	%r331, %r331, %r307;
$L__BB0_36:
	and.b32  	%r309, %r201, 32768;
	setp.eq.s32 	%p20, %r309, 0;
	@%p20 bra 	$L__BB0_38;
	ld.global.u32 	%r310, [%rd6+300];
	xor.b32  	%r335, %r335, %r310;
	ld.global.u32 	%r311, [%rd6+304];
	xor.b32  	%r334, %r334, %r311;
	ld.global.u32 	%r312, [%rd6+308];
	xor.b32  	%r333, %r333, %r312;
	ld.global.u32 	%r313, [%rd6+312];
	xor.b32  	%r332, %r332, %r313;
	ld.global.u32 	%r314, [%rd6+316];
	xor.b32  	%r331, %r331, %r314;
$L__BB0_38:
	add.s32 	%r330, %r330, 16;
	setp.ne.s32 	%p21, %r330, 32;
	@%p21 bra 	$L__BB0_6;
	mad.lo.s32 	%r315, %r324, -31, %r11;
	add.s32 	%r324, %r315, 1;
	setp.ne.s32 	%p22, %r324, 5;
	@%p22 bra 	$L__BB0_5;
	st.global.u32 	[%rd2+4], %r335;
	st.global.u32 	[%rd2+8], %r334;
	st.global.u32 	[%rd2+12], %r333;
	st.global.u32 	[%rd2+16], %r332;
	st.global.u32 	[%rd2+20], %r331;
	add.s32 	%r318, %r318, 1;
	setp.lt.u32 	%p23, %r318, %r2;
	@%p23 bra 	$L__BB0_4;
$L__BB0_41:
	shr.u64 	%rd7, %rd17, 2;
	add.s32 	%r317, %r317, 1;
	setp.gt.u64 	%p24, %rd17, 3;
	mov.u64 	%rd17, %rd7;
	@%p24 bra 	$L__BB0_2;
$L__BB0_42:
	mov.b32 	%r316, 0;
	st.global.v2.u32 	[%rd2+24], {%r316, %r316};
	st.global.u32 	[%rd2+32], %r316;
	mov.b64 	%rd16, 0;
	st.global.u64 	[%rd2+40], %rd16;
	ret;

}
	// .globl	_Z14k_randgenerateiiP17curandStateXORWOWPi
.visible .entry _Z14k_randgenerateiiP17curandStateXORWOWPi(
	.param .u32 _Z14k_randgenerateiiP17curandStateXORWOWPi_param_0,
	.param .u32 _Z14k_randgenerateiiP17curandStateXORWOWPi_param_1,
	.param .u64 .ptr .align 1 _Z14k_randgenerateiiP17curandStateXORWOWPi_param_2,
	.param .u64 .ptr .align 1 _Z14k_randgenerateiiP17curandStateXORWOWPi_param_3
)
{
	.reg .pred 	%p<27>;
	.reg .b32 	%r<443>;
	.reg .b64 	%rd<25>;

	ld.param.u32 	%r201, [_Z14k_randgenerateiiP17curandStateXORWOWPi_param_0];
	ld.param.u32 	%r202, [_Z14k_randgenerateiiP17curandStateXORWOWPi_param_1];
	mov.u32 	%r343, %tid.x;
	setp.ge.s32 	%p1, %r343, %r201;
	@%p1 bra 	$L__BB1_46;
	xor.b32  	%r203, %r202, -1429050551;
	mul.lo.s32 	%r204, %r203, 1099087573;
	setp.gt.s32 	%p2, %r202, -1;
	selp.b32 	%r205, -644748465, -1947113066, %p2;
	add.s32 	%r206, %r205, %r204;
	add.s32 	%r2, %r206, 6615241;
	add.s32 	%r3, %r204, 123456789;
	xor.b32  	%r4, %r204, 362436069;
	add.s32 	%r5, %r205, 521288629;
	xor.b32  	%r6, %r205, 88675123;
	add.s32 	%r7, %r204, 5783321;
	mov.b64 	%rd12, {%r6, %r7};
	mov.u64 	%rd14, precalc_xorwow_matrix;
$L__BB1_2:
	ld.param.u64 	%rd22, [_Z14k_randgenerateiiP17curandStateXORWOWPi_param_2];
	cvt.u64.u32 	%rd1, %r343;
	cvta.to.global.u64 	%rd10, %rd22;
	mul.wide.u32 	%rd11, %r343, 48;
	add.s64 	%rd2, %rd10, %rd11;
	st.global.v2.u32 	[%rd2], {%r2, %r3};
	st.global.v2.u32 	[%rd2+8], {%r4, %r5};
	st.global.v2.u32 	[%rd2+16], {%r6, %r7};
	setp.eq.s32 	%p3, %r343, 0;
	{ .reg .b32 tmp; mov.b64 {tmp, %r359}, %rd12; }
	mov.u32 	%r441, %r2;
	mov.u32 	%r442, %r3;
	@%p3 bra 	$L__BB1_45;
	mov.b32 	%r345, 0;
	mov.u64 	%rd24, %rd1;
$L__BB1_4:
	and.b64  	%rd4, %rd24, 3;
	setp.eq.s64 	%p4, %rd4, 0;
	@%p4 bra 	$L__BB1_43;
	mul.wide.u32 	%rd13, %r345, 3200;
	add.s64 	%rd5, %rd14, %rd13;
	cvt.u32.u64 	%r14, %rd4;
	mov.b32 	%r346, 0;
$L__BB1_6:
	mov.b32 	%r359, 0;
	mov.u32 	%r360, %r359;
	mov.u32 	%r361, %r359;
	mov.u32 	%r362, %r359;
	mov.u32 	%r363, %r359;
	mov.u32 	%r352, %r359;
$L__BB1_7:
	mul.wide.u32 	%rd15, %r352, 4;
	add.s64 	%rd16, %rd2, %rd15;
	ld.global.u32 	%r22, [%rd16+4];
	shl.b32 	%r23, %r352, 5;
	mov.b32 	%r358, 0;
$L__BB1_8:
	.pragma "nounroll";
	shr.u32 	%r211, %r22, %r358;
	and.b32  	%r212, %r211, 1;
	setp.eq.b32 	%p5, %r212, 1;
	not.pred 	%p6, %p5;
	add.s32 	%r213, %r23, %r358;
	mul.lo.s32 	%r214, %r213, 5;
	mul.wide.u32 	%rd17, %r214, 4;
	add.s64 	%rd6, %rd5, %rd17;
	@%p6 bra 	$L__BB1_10;
	ld.global.u32 	%r215, [%rd6];
	xor.b32  	%r363, %r363, %r215;
	ld.global.u32 	%r216, [%rd6+4];
	xor.b32  	%r362, %r362, %r216;
	ld.global.u32 	%r217, [%rd6+8];
	xor.b32  	%r361, %r361, %r217;
	ld.global.u32 	%r218, [%rd6+12];
	xor.b32  	%r360, %r360, %r218;
	ld.global.u32 	%r219, [%rd6+16];
	xor.b32  	%r359, %r359, %r219;
$L__BB1_10:
	and.b32  	%r221, %r211, 2;
	setp.eq.s32 	%p7, %r221, 0;
	@%p7 bra 	$L__BB1_12;
	ld.global.u32 	%r222, [%rd6+20];
	xor.b32  	%r363, %r363, %r222;
	ld.global.u32 	%r223, [%rd6+24];
	xor.b32  	%r362, %r362, %r223;
	ld.global.u32 	%r224, [%rd6+28];
	xor.b32  	%r361, %r361, %r224;
	ld.global.u32 	%r225, [%rd6+32];
	xor.b32  	%r360, %r360, %r225;
	ld.global.u32 	%r226, [%rd6+36];
	xor.b32  	%r359, %r359, %r226;
$L__BB1_12:
	and.b32  	%r228, %r211, 4;
	setp.eq.s32 	%p8, %r228, 0;
	@%p8 bra 	$L__BB1_14;
	ld.global.u32 	%r229, [%rd6+40];
	xor.b32  	%r363, %r363, %r229;
	ld.global.u32 	%r230, [%rd6+44];
	xor.b32  	%r362, %r362, %r230;
	ld.global.u32 	%r231, [%rd6+48];
	xor.b32  	%r361, %r361, %r231;
	ld.global.u32 	%r232, [%rd6+52];
	xor.b32  	%r360, %r360, %r232;
	ld.global.u32 	%r233, [%rd6+56];
	xor.b32  	%r359, %r359, %r233;
$L__BB1_14:
	and.b32  	%r235, %r211, 8;
	setp.eq.s32 	%p9, %r235, 0;
	@%p9 bra 	$L__BB1_16;
	ld.global.u32 	%r236, [%rd6+60];
	xor.b32  	%r363, %r363, %r236;
	ld.global.u32 	%r237, [%rd6+64];
	xor.b32  	%r362, %r362, %r237;
	ld.global.u32 	%r238, [%rd6+68];
	xor.b32  	%r361, %r361, %r238;
	ld.global.u32 	%r239, [%rd6+72];
	xor.b32  	%r360, %r360, %r239;
	ld.global.u32 	%r240, [%rd6+76];
	xor.b32  	%r359, %r359, %r240;
$L__BB1_16:
	and.b32  	%r242, %r211, 16;
	setp.eq.s32 	%p10, %r242, 0;
	@%p10 bra 	$L__BB1_18;
	ld.global.u32 	%r243, [%rd6+80];
	xor.b32  	%r363, %r363, %r243;
	ld.global.u32 	%r244, [%rd6+84];
	xor.b32  	%r362, %r362, %r244;
	ld.global.u32 	%r245, [%rd6+88];
	xor.b32  	%r361, %r361, %r245;
	ld.global.u32 	%r246, [%rd6+92];
	xor.b32  	%r360, %r360, %r246;
	ld.global.u32 	%r247, [%rd6+96];
	xor.b32  	%r359, %r359, %r247;
$L__BB1_18:
	and.b32  	%r249, %r211, 32;
	setp.eq.s32 	%p11, %r249, 0;
	@%p11 bra 	$L__BB1_20;
	ld.global.u32 	%r250, [%rd6+100];
	xor.b32  	%r363, %r363, %r250;
	ld.global.u32 	%r251, [%rd6+104];
	xor.b32  	%r362, %r362, %r251;
	ld.global.u32 	%r252, [%rd6+108];
	xor.b32  	%r361, %r361, %r252;
	ld.global.u32 	%r253, [%rd6+112];
	xor.b32  	%r360, %r360, %r253;
	ld.global.u32 	%r254, [%rd6+116];
	xor.b32  	%r359, %r359, %r254;
$L__BB1_20:
	and.b32  	%r256, %r211, 64;
	setp.eq.s32 	%p12, %r256, 0;
	@%p12 bra 	$L__BB1_22;
	ld.global.u32 	%r257, [%rd6+120];
	xor.b32  	%r363, %r363, %r257;
	ld.global.u32 	%r258, [%rd6+124];
	xor.b32  	%r362, %r362, %r258;
	ld.global.u32 	%r259, [%rd6+128];
	xor.b32  	%r361, %r361, %r259;
	ld.global.u32 	%r260, [%rd6+132];
	xor.b32  	%r360, %r360, %r260;
	ld.global.u32 	%r261, [%rd6+136];
	xor.b32  	%r359, %r359, %r261;
$L__BB1_22:
	and.b32  	%r263, %r211, 128;
	setp.eq.s32 	%p13, %r263, 0;
	@%p13 bra 	$L__BB1_24;
	ld.global.u32 	%r264, [%rd6+140];
	xor.b32  	%r363, %r363, %r264;
	ld.global.u32 	%r265, [%rd6+144];
	xor.b32  	%r362, %r362, %r265;
	ld.global.u32 	%r266, [%rd6+148];
	xor.b32  	%r361, %r361, %r266;
	ld.global.u32 	%r267, [%rd6+152];
	xor.b32  	%r360, %r360, %r267;
	ld.global.u32 	%r268, [%rd6+156];
	xor.b32  	%r359, %r359, %r268;
$L__BB1_24:
	and.b32  	%r270, %r211, 256;
	setp.eq.s32 	%p14, %r270, 0;
	@%p14 bra 	$L__BB1_26;
	ld.global.u32 	%r271, [%rd6+160];
	xor.b32  	%r363, %r363, %r271;
	ld.global.u32 	%r272, [%rd6+164];
	xor.b32  	%r362, %r362, %r272;
	ld.global.u32 	%r273, [%rd6+168];
	xor.b32  	%r361, %r361, %r273;
	ld.global.u32 	%r274, [%rd6+172];
	xor.b32  	%r360, %r360, %r274;
	ld.global.u32 	%r275, [%rd6+176];
	xor.b32  	%r359, %r359, %r275;
$L__BB1_26:
	and.b32  	%r277, %r211, 512;
	setp.eq.s32 	%p15, %r277, 0;
	@%p15 bra 	$L__BB1_28;
	ld.global.u32 	%r278, [%rd6+180];
	xor.b32  	%r363, %r363, %r278;
	ld.global.u32 	%r279, [%rd6+184];
	xor.b32  	%r362, %r362, %r279;
	ld.global.u32 	%r280, [%rd6+188];
	xor.b32  	%r361, %r361, %r280;
	ld.global.u32 	%r281, [%rd6+192];
	xor.b32  	%r360, %r360, %r281;
	ld.global.u32 	%r282, [%rd6+196];
	xor.b32  	%r359, %r359, %r282;
$L__BB1_28:
	and.b32  	%r284, %r211, 1024;
	setp.eq.s32 	%p16, %r284, 0;
	@%p16 bra 	$L__BB1_30;
	ld.global.u32 	%r285, [%rd6+200];
	xor.b32  	%r363, %r363, %r285;
	ld.global.u32 	%r286, [%rd6+204];
	xor.b32  	%r362, %r362, %r286;
	ld.global.u32 	%r287, [%rd6+208];
	xor.b32  	%r361, %r361, %r287;
	ld.global.u32 	%r288, [%rd6+212];
	xor.b32  	%r360, %r360, %r288;
	ld.global.u32 	%r289, [%rd6+216];
	xor.b32  	%r359, %r359, %r289;
$L__BB1_30:
	and.b32  	%r291, %r211, 2048;
	setp.eq.s32 	%p17, %r291, 0;
	@%p17 bra 	$L__BB1_32;
	ld.global.u32 	%r292, [%rd6+220];
	xor.b32  	%r363, %r363, %r292;
	ld.global.u32 	%r293, [%rd6+224];
	xor.b32  	%r362, %r362, %r293;
	ld.global.u32 	%r294, [%rd6+228];
	xor.b32  	%r361, %r361, %r294;
	ld.global.u32 	%r295, [%rd6+232];
	xor.b32  	%r360, %r360, %r295;
	ld.global.u32 	%r296, [%rd6+236];
	xor.b32  	%r359, %r359, %r296;
$L__BB1_32:
	and.b32  	%r298, %r211, 4096;
	setp.eq.s32 	%p18, %r298, 0;
	@%p18 bra 	$L__BB1_34;
	ld.global.u32 	%r299, [%rd6+240];
	xor.b32  	%r363, %r363, %r299;
	ld.global.u32 	%r300, [%rd6+244];
	xor.b32  	%r362, %r362, %r300;
	ld.global.u32 	%r301, [%rd6+248];
	xor.b32  	%r361, %r361, %r301;
	ld.global.u32 	%r302, [%rd6+252];
	xor.b32  	%r360, %r360, %r302;
	ld.global.u32 	%r303, [%rd6+256];
	xor.b32  	%r359, %r359, %r303;
$L__BB1_34:
	and.b32  	%r305, %r211, 8192;
	setp.eq.s32 	%p19, %r305, 0;
	@%p19 bra 	$L__BB1_36;
	ld.global.u32 	%r306, [%rd6+260];
	xor.b32  	%r363, %r363, %r306;
	ld.global.u32 	%r307, [%rd6+264];
	xor.b32  	%r362, %r362, %r307;
	ld.global.u32 	%r308, [%rd6+268];
	xor.b32  	%r361, %r361, %r308;
	ld.global.u32 	%r309, [%rd6+272];
	xor.b32  	%r360, %r360, %r309;
	ld.global.u32 	%r310, [%rd6+276];
	xor.b32  	%r359, %r359, %r310;
$L__BB1_36:
	and.b32  	%r312, %r211, 16384;
	setp.eq.s32 	%p20, %r312, 0;
	@%p20 bra 	$L__BB1_38;
	ld.global.u32 	%r313, [%rd6+280];
	xor.b32  	%r363, %r363, %r313;
	ld.global.u32 	%r314, [%rd6+284];
	xor.b32  	%r362, %r362, %r314;
	ld.global.u32 	%r315, [%rd6+288];
	xor.b32  	%r361, %r361, %r315;
	ld.global.u32 	%r316, [%rd6+292];
	xor.b32  	%r360, %r360, %r316;
	ld.global.u32 	%r317, [%rd6+296];
	xor.b32  	%r359, %r359, %r317;
$L__BB1_38:
	and.b32  	%r319, %r211, 32768;
	setp.eq.s32 	%p21, %r319, 0;
	@%p21 bra 	$L__BB1_40;
	ld.global.u32 	%r320, [%rd6+300];
	xor.b32  	%r363, %r363, %r320;
	ld.global.u32 	%r321, [%rd6+304];
	xor.b32  	%r362, %r362, %r321;
	ld.global.u32 	%r322, [%rd6+308];
	xor.b32  	%r361, %r361, %r322;
	ld.global.u32 	%r323, [%rd6+312];
	xor.b32  	%r360, %r360, %r323;
	ld.global.u32 	%r324, [%rd6+316];
	xor.b32  	%r359, %r359, %r324;
$L__BB1_40:
	add.s32 	%r358, %r358, 16;
	setp.ne.s32 	%p22, %r358, 32;
	@%p22 bra 	$L__BB1_8;
	mad.lo.s32 	%r325, %r352, -31, %r23;
	add.s32 	%r352, %r325, 1;
	setp.ne.s32 	%p23, %r352, 5;
	@%p23 bra 	$L__BB1_7;
	st.global.u32 	[%rd2+4], %r363;
	st.global.u32 	[%rd2+8], %r362;
	st.global.u32 	[%rd2+12], %r361;
	st.global.u32 	[%rd2+16], %r360;
	st.global.u32 	[%rd2+20], %r359;
	add.s32 	%r346, %r346, 1;
	setp.lt.u32 	%p24, %r346, %r14;
	@%p24 bra 	$L__BB1_6;
$L__BB1_43:
	shr.u64 	%rd7, %rd24, 2;
	add.s32 	%r345, %r345, 1;
	setp.gt.u64 	%p25, %rd24, 3;
	mov.u64 	%rd24, %rd7;
	@%p25 bra 	$L__BB1_4;
	ld.global.v2.u32 	{%r441, %r442}, [%rd2];
$L__BB1_45:
	ld.param.u64 	%rd23, [_Z14k_randgenerateiiP17curandStateXORWOWPi_param_3];
	cvt.u32.u64 	%r326, %rd1;
	mov.b32 	%r327, 0;
	st.global.v2.u32 	[%rd2+24], {%r327, %r327};
	st.global.u32 	[%rd2+32], %r327;
	mov.b64 	%rd18, 0;
	st.global.u64 	[%rd2+40], %rd18;
	shr.u32 	%r328, %r442, 2;
	xor.b32  	%r329, %r328, %r442;
	shl.b32 	%r330, %r359, 4;
	shl.b32 	%r331, %r329, 1;
	xor.b32  	%r332, %r330, %r331;
	xor.b32  	%r333, %r332, %r359;
	xor.b32  	%r334, %r333, %r329;
	add.s32 	%r335, %r441, %r334;
	add.s32 	%r336, %r335, 362437;
	mul.hi.u32 	%r337, %r336, -2071485743;
	shr.u32 	%r338, %r337, 9;
	mul.lo.s32 	%r339, %r338, 989;
	sub.s32 	%r340, %r336, %r339;
	add.s32 	%r341, %r340, 11;
	cvta.to.global.u64 	%rd19, %rd23;
	shl.b64 	%rd20, %rd1, 2;
	add.s64 	%rd21, %rd19, %rd20;
	st.global.u32 	[%rd21], %r341;
	mov.u32 	%r342, %ntid.x;
	add.s32 	%r343, %r326, %r342;
	setp.lt.s32 	%p26, %r343, %r201;
	@%p26 bra 	$L__BB1_2;
$L__BB1_46:
	ret;

}
	// .globl	_Z18new_k_randgenerateiiP17curandStateXORWOWPi
.visible .entry _Z18new_k_randgenerateiiP17curandStateXORWOWPi(
	.param .u32 _Z18new_k_randgenerateiiP17curandStateXORWOWPi_param_0,
	.param .u32 _Z18new_k_randgenerateiiP17curandStateXORWOWPi_param_1,
	.param .u64 .ptr .align 1 _Z18new_k_randgenerateiiP17curandStateXORWOWPi_param_2,
	.param .u64 .ptr .align 1 _Z18new_k_randgenerateiiP17curandStateXORWOWPi_param_3
)
{
	.reg .pred 	%p<7>;
	.reg .b32 	%r<147>;
	.reg .b32 	%f<3>;
	.reg .b64 	%rd<45>;
	.reg .b64 	%fd<3>;

	ld.param.u32 	%r51, [_Z18new_k_randgenerateiiP17curandStateXORWOWPi_param_0];
	ld.param.u64 	%rd9, [_Z18new_k_randgenerateiiP17curandStateXORWOWPi_param_2];
	cvta.to.global.u64 	%rd1, %rd9;
	mov.u32 	%r1, %ntid.x;
	mov.u32 	%r146, %tid.x;
	setp.ge.s32 	%p1, %r146, %r51;
	@%p1 bra 	$L__BB2_7;
	add.s32 	%r52, %r146, %r1;
	max.u32 	%r53, %r51, %r52;
	setp.lt.u32 	%p2, %r52, %r51;
	selp.u32 	%r54, 1, 0, %p2;
	add.s32 	%r55, %r52, %r54;
	sub.s32 	%r56, %r53, %r55;
	div.u32 	%r57, %r56, %r1;
	add.s32 	%r3, %r57, %r54;
	and.b32  	%r58, %r3, 3;
	setp.eq.s32 	%p3, %r58, 3;
	@%p3 bra 	$L__BB2_4;
	ld.param.u64 	%rd41, [_Z18new_k_randgenerateiiP17curandStateXORWOWPi_param_3];
	add.s32 	%r59, %r3, 1;
	and.b32  	%r60, %r59, 3;
	mul.wide.u32 	%rd11, %r146, 48;
	add.s64 	%rd12, %rd1, %rd11;
	ld.global.v2.u32 	{%r134, %r138}, [%rd12];
	ld.global.v2.u32 	{%r137, %r136}, [%rd12+8];
	ld.global.v2.u32 	{%r135, %r133}, [%rd12+16];
	ld.global.v2.u32 	{%r10, %r11}, [%rd12+24];
	ld.global.f32 	%f1, [%rd12+32];
	ld.global.f64 	%fd1, [%rd12+40];
	mul.wide.u32 	%rd13, %r146, 4;
	cvta.to.global.u64 	%rd14, %rd41;
	add.s64 	%rd44, %rd14, %rd13;
	mul.wide.u32 	%rd3, %r1, 48;
	add.s64 	%rd15, %rd3, %rd11;
	add.s64 	%rd16, %rd15, %rd1;
	add.s64 	%rd43, %rd16, 24;
	neg.s32 	%r132, %r60;
$L__BB2_3:
	.pragma "nounroll";
	mov.u32 	%r16, %r137;
	mov.u32 	%r137, %r136;
	mov.u32 	%r136, %r135;
	mov.u32 	%r135, %r133;
	mov.u32 	%r61, %tid.x;
	mad.lo.s32 	%r146, %r1, %r60, %r61;
	shr.u32 	%r65, %r138, 2;
	xor.b32  	%r66, %r65, %r138;
	shl.b32 	%r67, %r135, 4;
	shl.b32 	%r68, %r66, 1;
	xor.b32  	%r69, %r67, %r68;
	xor.b32  	%r70, %r69, %r135;
	xor.b32  	%r133, %r70, %r66;
	add.s32 	%r134, %r134, 362437;
	add.s32 	%r71, %r133, %r134;
	mul.hi.u32 	%r72, %r71, -2071485743;
	shr.u32 	%r73, %r72, 9;
	mul.lo.s32 	%r74, %r73, 989;
	sub.s32 	%r75, %r71, %r74;
	add.s32 	%r76, %r75, 11;
	st.global.u32 	[%rd44], %r76;
	st.global.v2.u32 	[%rd43+-24], {%r134, %r16};
	st.global.v2.u32 	[%rd43+-16], {%r137, %r136};
	st.global.v2.u32 	[%rd43+-8], {%r135, %r133};
	st.global.v2.u32 	[%rd43], {%r10, %r11};
	st.global.f32 	[%rd43+8], %f1;
	st.global.f64 	[%rd43+16], %fd1;
	mul.wide.u32 	%rd17, %r1, 4;
	add.s64 	%rd44, %rd44, %rd17;
	add.s64 	%rd43, %rd43, %rd3;
	add.s32 	%r132, %r132, 1;
	setp.ne.s32 	%p4, %r132, 0;
	mov.u32 	%r138, %r16;
	@%p4 bra 	$L__BB2_3;
$L__BB2_4:
	setp.lt.u32 	%p5, %r3, 3;
	@%p5 bra 	$L__BB2_7;
	ld.param.u64 	%rd39, [_Z18new_k_randgenerateiiP17curandStateXORWOWPi_param_2];
	cvta.to.global.u64 	%rd18, %rd39;
	mul.wide.u32 	%rd19, %r146, 48;
	add.s64 	%rd20, %rd18, %rd19;
	ld.global.v2.u32 	{%r144, %r145}, [%rd20];
	ld.global.v2.u32 	{%r142, %r143}, [%rd20+8];
	ld.global.v2.u32 	{%r140, %r141}, [%rd20+16];
	ld.global.v2.u32 	{%r35, %r36}, [%rd20+24];
	ld.global.f32 	%f2, [%rd20+32];
	ld.global.f64 	%fd2, [%rd20+40];
$L__BB2_6:
	mov.u32 	%r38, %r141;
	ld.param.u64 	%rd42, [_Z18new_k_randgenerateiiP17curandStateXORWOWPi_param_3];
	ld.param.u64 	%rd40, [_Z18new_k_randgenerateiiP17curandStateXORWOWPi_param_2];
	shr.u32 	%r77, %r145, 2;
	xor.b32  	%r78, %r77, %r145;
	shl.b32 	%r79, %r38, 4;
	shl.b32 	%r80, %r78, 1;
	xor.b32  	%r81, %r79, %r80;
	xor.b32  	%r82, %r81, %r38;
	xor.b32  	%r47, %r82, %r78;
	add.s32 	%r83, %r144, 362437;
	add.s32 	%r84, %r47, %r83;
	mul.hi.u32 	%r85, %r84, -2071485743;
	shr.u32 	%r86, %r85, 9;
	mul.lo.s32 	%r87, %r86, 989;
	sub.s32 	%r88, %r84, %r87;
	add.s32 	%r89, %r88, 11;
	cvta.to.global.u64 	%rd21, %rd42;
	mul.wide.u32 	%rd22, %r146, 4;
	add.s64 	%rd23, %rd21, %rd22;
	st.global.u32 	[%rd23], %r89;
	add.s32 	%r91, %r146, %r1;
	cvta.to.global.u64 	%rd24, %rd40;
	mul.wide.u32 	%rd25, %r91, 48;
	add.s64 	%rd26, %rd24, %rd25;
	st.global.v2.u32 	[%rd26], {%r83, %r142};
	st.global.v2.u32 	[%rd26+8], {%r143, %r140};
	st.global.v2.u32 	[%rd26+16], {%r38, %r47};
	st.global.v2.u32 	[%rd26+24], {%r35, %r36};
	st.global.f32 	[%rd26+32], %f2;
	st.global.f64 	[%rd26+40], %fd2;
	shr.u32 	%r92, %r142, 2;
	xor.b32  	%r93, %r92, %r142;
	shl.b32 	%r94, %r47, 4;
	shl.b32 	%r95, %r93, 1;
	xor.b32  	%r96, %r94, %r95;
	xor.b32  	%r97, %r96, %r47;
	xor.b32  	%r48, %r97, %r93;
	add.s32 	%r98, %r144, 724874;
	add.s32 	%r99, %r48, %r98;
	mul.hi.u32 	%r100, %r99, -2071485743;
	shr.u32 	%r101, %r100, 9;
	mul.lo.s32 	%r102, %r101, 989;
	sub.s32 	%r103, %r99, %r102;
	add.s32 	%r104, %r103, 11;
	mul.wide.u32 	%rd27, %r91, 4;
	add.s64 	%rd28, %rd21, %rd27;
	st.global.u32 	[%rd28], %r104;
	add.s32 	%r105, %r91, %r1;
	mul.wide.u32 	%rd29, %r105, 48;
	add.s64 	%rd30, %rd24, %rd29;
	st.global.v2.u32 	[%rd30], {%r98, %r143};
	st.global.v2.u32 	[%rd30+8], {%r140, %r38};
	st.global.v2.u32 	[%rd30+16], {%r47, %r48};
	st.global.v2.u32 	[%rd30+24], {%r35, %r36};
	st.global.f32 	[%rd30+32], %f2;
	st.global.f64 	[%rd30+40], %fd2;
	shr.u32 	%r106, %r143, 2;
	xor.b32  	%r107, %r106, %r143;
	shl.b32 	%r108, %r48, 4;
	shl.b32 	%r109, %r107, 1;
	xor.b32  	%r110, %r108, %r109;
	xor.b32  	%r111, %r110, %r48;
	xor.b32  	%r49, %r111, %r107;
	add.s32 	%r112, %r144, 1087311;
	add.s32 	%r113, %r49, %r112;
	mul.hi.u32 	%r114, %r113, -2071485743;
	shr.u32 	%r115, %r114, 9;
	mul.lo.s32 	%r116, %r115, 989;
	sub.s32 	%r117, %r113, %r116;
	add.s32 	%r118, %r117, 11;
	mul.wide.u32 	%rd31, %r105, 4;
	add.s64 	%rd32, %rd21, %rd31;
	st.global.u32 	[%rd32], %r118;
	add.s32 	%r119, %r105, %r1;
	mul.wide.u32 	%rd33, %r119, 48;
	add.s64 	%rd34, %rd24, %rd33;
	st.global.v2.u32 	[%rd34], {%r112, %r140};
	st.global.v2.u32 	[%rd34+8], {%r38, %r47};
	st.global.v2.u32 	[%rd34+16], {%r48, %r49};
	st.global.v2.u32 	[%rd34+24], {%r35, %r36};
	st.global.f32 	[%rd34+32], %f2;
	st.global.f64 	[%rd34+40], %fd2;
	shr.u32 	%r120, %r140, 2;
	xor.b32  	%r121, %r120, %r140;
	shl.b32 	%r122, %r49, 4;
	shl.b32 	%r123, %r121, 1;
	xor.b32  	%r124, %r122, %r123;
	xor.b32  	%r125, %r124, %r49;
	xor.b32  	%r141, %r125, %r121;
	add.s32 	%r144, %r144, 1449748;
	add.s32 	%r126, %r141, %r144;
	mul.hi.u32 	%r127, %r126, -2071485743;
	shr.u32 	%r128, %r127, 9;
	mul.lo.s32 	%r129, %r128, 989;
	sub.s32 	%r130, %r126, %r129;
	add.s32 	%r131, %r130, 11;
	mul.wide.u32 	%rd35, %r119, 4;
	add.s64 	%rd36, %rd21, %rd35;
	st.global.u32 	[%rd36], %r131;
	add.s32 	%r146, %r119, %r1;
	mul.wide.u32 	%rd37, %r146, 48;
	add.s64 	%rd38, %rd24, %rd37;
	st.global.v2.u32 	[%rd38], {%r144, %r38};
	st.global.v2.u32 	[%rd38+8], {%r47, %r48};
	st.global.v2.u32 	[%rd38+16], {%r49, %r141};
	st.global.v2.u32 	[%rd38+24], {%r35, %r36};
	st.global.f32 	[%rd38+32], %f2;
	st.global.f64 	[%rd38+40], %fd2;
	setp.lt.s32 	%p6, %r146, %r51;
	mov.u32 	%r140, %r49;
	mov.u32 	%r142, %r47;
	mov.u32 	%r143, %r48;
	mov.u32 	%r145, %r38;
	@%p6 bra 	$L__BB2_6;
$L__BB2_7:
	ret;

}
	// .globl	_Z14even_odd_checkiPiS_
.visible .entry _Z14even_odd_checkiPiS_(
	.param .u32 _Z14even_odd_checkiPiS__param_0,
	.param .u64 .ptr .align 1 _Z14even_odd_checkiPiS__param_1,
	.param .u64 .ptr .align 1 _Z14even_odd_checkiPiS__param_2
)
{
	.reg .pred 	%p<7>;
	.reg .b32 	%r<52>;
	.reg .b64 	%rd<24>;

	ld.param.u32 	%r11, [_Z14even_odd_checkiPiS__param_0];
	ld.param.u64 	%rd7, [_Z14even_odd_checkiPiS__param_1];
	ld.param.u64 	%rd8, [_Z14even_odd_checkiPiS__param_2];
	cvta.to.global.u64 	%rd1, %rd8;
	cvta.to.global.u64 	%rd2, %rd7;
	mov.u32 	%r1, %ntid.x;
	mov.u32 	%r51, %tid.x;
	setp.ge.s32 	%p1, %r51, %r11;
	@%p1 bra 	$L__BB3_6;
	add.s32 	%r12, %r51, %r1;
	max.u32 	%r13, %r11, %r12;
	setp.lt.u32 	%p2, %r12, %r11;
	selp.u32 	%r14, 1, 0, %p2;
	add.s32 	%r15, %r12, %r14;
	sub.s32 	%r16, %r13, %r15;
	div.u32 	%r17, %r16, %r1;
	add.s32 	%r3, %r17, %r14;
	and.b32  	%r18, %r3, 3;
	setp.eq.s32 	%p3, %r18, 3;
	@%p3 bra 	$L__BB3_4;
	add.s32 	%r19, %r3, 1;
	and.b32  	%r20, %r19, 3;
	mul.wide.u32 	%rd23, %r51, 4;
	mul.wide.u32 	%rd4, %r1, 4;
	neg.s32 	%r49, %r20;
	mad.lo.s32 	%r51, %r1, %r20, %r51;
$L__BB3_3:
	.pragma "nounroll";
	add.s64 	%rd9, %rd2, %rd23;
	ld.global.u32 	%r21, [%rd9];
	shr.u32 	%r22, %r21, 31;
	add.s32 	%r23, %r21, %r22;
	and.b32  	%r24, %r23, -2;
	sub.s32 	%r25, %r21, %r24;
	add.s64 	%rd10, %rd1, %rd23;
	st.global.u32 	[%rd10], %r25;
	add.s64 	%rd23, %rd23, %rd4;
	add.s32 	%r49, %r49, 1;
	setp.ne.s32 	%p4, %r49, 0;
	@%p4 bra 	$L__BB3_3;
$L__BB3_4:
	setp.lt.u32 	%p5, %r3, 3;
	@%p5 bra 	$L__BB3_6;
$L__BB3_5:
	mul.wide.u32 	%rd11, %r51, 4;
	add.s64 	%rd12, %rd2, %rd11;
	ld.global.u32 	%r26, [%rd12];
	shr.u32 	%r27, %r26, 31;
	add.s32 	%r28, %r26, %r27;
	and.b32  	%r29, %r28, -2;
	sub.s32 	%r30, %r26, %r29;
	add.s64 	%rd13, %rd1, %rd11;
	st.global.u32 	[%rd13], %r30;
	add.s32 	%r31, %r51, %r1;
	mul.wide.u32 	%rd14, %r31, 4;
	add.s64 	%rd15, %rd2, %rd14;
	ld.global.u32 	%r32, [%rd15];
	shr.u32 	%r33, %r32, 31;
	add.s32 	%r34, %r32, %r33;
	and.b32  	%r35, %r34, -2;
	sub.s32 	%r36, %r32, %r35;
	add.s64 	%rd16, %rd1, %rd14;
	st.global.u32 	[%rd16], %r36;
	add.s32 	%r37, %r31, %r1;
	mul.wide.u32 	%rd17, %r37, 4;
	add.s64 	%rd18, %rd2, %rd17;
	ld.global.u32 	%r38, [%rd18];
	shr.u32 	%r39, %r38, 31;
	add.s32 	%r40, %r38, %r39;
	and.b32  	%r41, %r40, -2;
	sub.s32 	%r42, %r38, %r41;
	add.s64 	%rd19, %rd1, %rd17;
	st.global.u32 	[%rd19], %r42;
	add.s32 	%r43, %r37, %r1;
	mul.wide.u32 	%rd20, %r43, 4;
	add.s64 	%rd21, %rd2, %rd20;
	ld.global.u32 	%r44, [%rd21];
	shr.u32 	%r45, %r44, 31;
	add.s32 	%r46, %r44, %r45;
	and.b32  	%r47, %r46, -2;
	sub.s32 	%r48, %r44, %r47;
	add.s64 	%rd22, %rd1, %rd20;
	st.global.u32 	[%rd22], %r48;
	add.s32 	%r51, %r43, %r1;
	setp.lt.s32 	%p6, %r51, %r11;
	@%p6 bra 	$L__BB3_5;
$L__BB3_6:
	ret;

}
	// .globl	_Z16k_even_odd_checkiiP17curandStateXORWOWPiS1_
.visible .entry _Z16k_even_odd_checkiiP17curandStateXORWOWPiS1_(
	.param .u32 _Z16k_even_odd_checkiiP17curandStateXORWOWPiS1__param_0,
	.param .u32 _Z16k_even_odd_checkiiP17curandStateXORWOWPiS1__param_1,
	.param .u64 .ptr .align 1 _Z16k_even_odd_checkiiP17curandStateXORWOWPiS1__param_2,
	.param .u64 .ptr .align 1 _Z16k_even_odd_checkiiP17curandStateXORWOWPiS1__param_3,
	.param .u64 .ptr .align 1 _Z16k_even_odd_checkiiP17curandStateXORWOWPiS1__param_4
)
{
	.reg .pred 	%p<27>;
	.reg .b32 	%r<444>;
	.reg .b64 	%rd<29>;

	ld.param.u32 	%r201, [_Z16k_even_odd_checkiiP17curandStateXORWOWPiS1__param_0];
	ld.param.u32 	%r202, [_Z16k_even_odd_checkiiP17curandStateXORWOWPiS1__param_1];
	mov.u32 	%r344, %tid.x;
	setp.ge.s32 	%p1, %r344, %r201;
	@%p1 bra 	$L__BB4_46;
	xor.b32  	%r203, %r202, -1429050551;
	mul.lo.s32 	%r204, %r203, 1099087573;
	setp.gt.s32 	%p2, %r202, -1;
	selp.b32 	%r205, -644748465, -1947113066, %p2;
	add.s32 	%r206, %r205, %r204;
	add.s32 	%r2, %r206, 6615241;
	add.s32 	%r3, %r204, 123456789;
	xor.b32  	%r4, %r204, 362436069;
	add.s32 	%r5, %r205, 521288629;
	xor.b32  	%r6, %r205, 88675123;
	add.s32 	%r7, %r204, 5783321;
	mov.b64 	%rd13, {%r6, %r7};
$L__BB4_2:
	ld.param.u64 	%rd25, [_Z16k_even_odd_checkiiP17curandStateXORWOWPiS1__param_2];
	cvt.u64.u32 	%rd1, %r344;
	cvta.to.global.u64 	%rd11, %rd25;
	mul.wide.u32 	%rd12, %r344, 48;
	add.s64 	%rd2, %rd11, %rd12;
	st.global.v2.u32 	[%rd2], {%r2, %r3};
	st.global.v2.u32 	[%rd2+8], {%r4, %r5};
	st.global.v2.u32 	[%rd2+16], {%r6, %r7};
	setp.eq.s32 	%p3, %r344, 0;
	{ .reg .b32 tmp; mov.b64 {tmp, %r360}, %rd13; }
	mov.u32 	%r442, %r2;
	mov.u32 	%r443, %r3;
	@%p3 bra 	$L__BB4_45;
	mov.b32 	%r346, 0;
	mov.u64 	%rd28, %rd1;
$L__BB4_4:
	and.b64  	%rd4, %rd28, 3;
	setp.eq.s64 	%p4, %rd4, 0;
	@%p4 bra 	$L__BB4_43;
	mul.wide.u32 	%rd14, %r346, 3200;
	mov.u64 	%rd15, precalc_xorwow_matrix;
	add.s64 	%rd5, %rd15, %rd14;
	cvt.u32.u64 	%r14, %rd4;
	mov.b32 	%r347, 0;
$L__BB4_6:
	mov.b32 	%r360, 0;
	mov.u32 	%r361, %r360;
	mov.u32 	%r362, %r360;
	mov.u32 	%r363, %r360;
	mov.u32 	%r364, %r360;
	mov.u32 	%r353, %r360;
$L__BB4_7:
	mul.wide.u32 	%rd16, %r353, 4;
	add.s64 	%rd17, %rd2, %rd16;
	ld.global.u32 	%r22, [%rd17+4];
	shl.b32 	%r23, %r353, 5;
	mov.b32 	%r359, 0;
$L__BB4_8:
	.pragma "nounroll";
	shr.u32 	%r211, %r22, %r359;
	and.b32  	%r212, %r211, 1;
	setp.eq.b32 	%p5, %r212, 1;
	not.pred 	%p6, %p5;
	add.s32 	%r213, %r23, %r359;
	mul.lo.s32 	%r214, %r213, 5;
	mul.wide.u32 	%rd18, %r214, 4;
	add.s64 	%rd6, %rd5, %rd18;
	@%p6 bra 	$L__BB4_10;
	ld.global.u32 	%r215, [%rd6];
	xor.b32  	%r364, %r364, %r215;
	ld.global.u32 	%r216, [%rd6+4];
	xor.b32  	%r363, %r363, %r216;
	ld.global.u32 	%r217, [%rd6+8];
	xor.b32  	%r362, %r362, %r217;
	ld.global.u32 	%r218, [%rd6+12];
	xor.b32  	%r361, %r361, %r218;
	ld.global.u32 	%r219, [%rd6+16];
	xor.b32  	%r360, %r360, %r219;
$L__BB4_10:
	and.b32  	%r221, %r211, 2;
	setp.eq.s32 	%p7, %r221, 0;
	@%p7 bra 	$L__BB4_12;
	ld.global.u32 	%r222, [%rd6+20];
	xor.b32  	%r364, %r364, %r222;
	ld.global.u32 	%r223, [%rd6+24];
	xor.b32  	%r363, %r363, %r223;
	ld.global.u32 	%r224, [%rd6+28];
	xor.b32  	%r362, %r362, %r224;
	ld.global.u32 	%r225, [%rd6+32];
	xor.b32  	%r361, %r361, %r225;
	ld.global.u32 	%r226, [%rd6+36];
	xor.b32  	%r360, %r360, %r226;
$L__BB4_12:
	and.b32  	%r228, %r211, 4;
	setp.eq.s32 	%p8, %r228, 0;
	@%p8 bra 	$L__BB4_14;
	ld.global.u32 	%r229, [%rd6+40];
	xor.b32  	%r364, %r364, %r229;
	ld.global.u32 	%r230, [%rd6+44];
	xor.b32  	%r363, %r363, %r230;
	ld.global.u32 	%r231, [%rd6+48];
	xor.b32  	%r362, %r362, %r231;
	ld.global.u32 	%r232, [%rd6+52];
	xor.b32  	%r361, %r361, %r232;
	ld.global.u32 	%r233, [%rd6+56];
	xor.b32  	%r360, %r360, %r233;
$L__BB4_14:
	and.b32  	%r235, %r211, 8;
	setp.eq.s32 	%p9, %r235, 0;
	@%p9 bra 	$L__BB4_16;
	ld.global.u32 	%r236, [%rd6+60];
	xor.b32  	%r364, %r364, %r236;
	ld.global.u32 	%r237, [%rd6+64];
	xor.b32  	%r363, %r363, %r237;
	ld.global.u32 	%r238, [%rd6+68];
	xor.b32  	%r362, %r362, %r238;
	ld.global.u32 	%r239, [%rd6+72];
	xor.b32  	%r361, %r361, %r239;
	ld.global.u32 	%r240, [%rd6+76];
	xor.b32  	%r360, %r360, %r240;
$L__BB4_16:
	and.b32  	%r242, %r211, 16;
	setp.eq.s32 	%p10, %r242, 0;
	@%p10 bra 	$L__BB4_18;
	ld.global.u32 	%r243, [%rd6+80];
	xor.b32  	%r364, %r364, %r243;
	ld.global.u32 	%r244, [%rd6+84];
	xor.b32  	%r363, %r363, %r244;
	ld.global.u32 	%r245, [%rd6+88];
	xor.b32  	%r362, %r362, %r245;
	ld.global.u32 	%r246, [%rd6+92];
	xor.b32  	%r361, %r361, %r246;
	ld.global.u32 	%r247, [%rd6+96];
	xor.b32  	%r360, %r360, %r247;
$L__BB4_18:
	and.b32  	%r249, %r211, 32;
	setp.eq.s32 	%p11, %r249, 0;
	@%p11 bra 	$L__BB4_20;
	ld.global.u32 	%r250, [%rd6+100];
	xor.b32  	%r364, %r364, %r250;
	ld.global.u32 	%r251, [%rd6+104];
	xor.b32  	%r363, %r363, %r251;
	ld.global.u32 	%r252, [%rd6+108];
	xor.b32  	%r362, %r362, %r252;
	ld.global.u32 	%r253, [%rd6+112];
	xor.b32  	%r361, %r361, %r253;
	ld.global.u32 	%r254, [%rd6+116];
	xor.b32  	%r360, %r360, %r254;
$L__BB4_20:
	and.b32  	%r256, %r211, 64;
	setp.eq.s32 	%p12, %r256, 0;
	@%p12 bra 	$L__BB4_22;
	ld.global.u32 	%r257, [%rd6+120];
	xor.b32  	%r364, %r364, %r257;
	ld.global.u32 	%r258, [%rd6+124];
	xor.b32  	%r363, %r363, %r258;
	ld.global.u32 	%r259, [%rd6+128];
	xor.b32  	%r362, %r362, %r259;
	ld.global.u32 	%r260, [%rd6+132];
	xor.b32  	%r361, %r361, %r260;
	ld.global.u32 	%r261, [%rd6+136];
	xor.b32  	%r360, %r360, %r261;
$L__BB4_22:
	and.b32  	%r263, %r211, 128;
	setp.eq.s32 	%p13, %r263, 0;
	@%p13 bra 	$L__BB4_24;
	ld.global.u32 	%r264, [%rd6+140];
	xor.b32  	%r364, %r364, %r264;
	ld.global.u32 	%r265, [%rd6+144];
	xor.b32  	%r363, %r363, %r265;
	ld.global.u32 	%r266, [%rd6+148];
	xor.b32  	%r362, %r362, %r266;
	ld.global.u32 	%r267, [%rd6+152];
	xor.b32  	%r361, %r361, %r267;
	ld.global.u32 	%r268, [%rd6+156];
	xor.b32  	%r360, %r360, %r268;
$L__BB4_24:
	and.b32  	%r270, %r211, 256;
	setp.eq.s32 	%p14, %r270, 0;
	@%p14 bra 	$L__BB4_26;
	ld.global.u32 	%r271, [%rd6+160];
	xor.b32  	%r364, %r364, %r271;
	ld.global.u32 	%r272, [%rd6+164];
	xor.b32  	%r363, %r363, %r272;
	ld.global.u32 	%r273, [%rd6+168];
	xor.b32  	%r362, %r362, %r273;
	ld.global.u32 	%r274, [%rd6+172];
	xor.b32  	%r361, %r361, %r274;
	ld.global.u32 	%r275, [%rd6+176];
	xor.b32  	%r360, %r360, %r275;
$L__BB4_26:
	and.b32  	%r277, %r211, 512;
	setp.eq.s32 	%p15, %r277, 0;
	@%p15 bra 	$L__BB4_28;
	ld.global.u32 	%r278, [%rd6+180];
	xor.b32  	%r364, %r364, %r278;
	ld.global.u32 	%r279, [%rd6+184];
	xor.b32  	%r363, %r363, %r279;
	ld.global.u32 	%r280, [%rd6+188];
	xor.b32  	%r362, %r362, %r280;
	ld.global.u32 	%r281, [%rd6+192];
	xor.b32  	%r361, %r361, %r281;
	ld.global.u32 	%r282, [%rd6+196];
	xor.b32  	%r360, %r360, %r282;
$L__BB4_28:
	and.b32  	%r284, %r211, 1024;
	setp.eq.s32 	%p16, %r284, 0;
	@%p16 bra 	$L__BB4_30;
	ld.global.u32 	%r285, [%rd6+200];
	xor.b32  	%r364, %r364, %r285;
	ld.global.u32 	%r286, [%rd6+204];
	xor.b32  	%r363, %r363, %r286;
	ld.global.u32 	%r287, [%rd6+208];
	xor.b32  	%r362, %r362, %r287;
	ld.global.u32 	%r288, [%rd6+212];
	xor.b32  	%r361, %r361, %r288;
	ld.global.u32 	%r289, [%rd6+216];
	xor.b32  	%r360, %r360, %r289;
$L__BB4_30:
	and.b32  	%r291, %r211, 2048;
	setp.eq.s32 	%p17, %r291, 0;
	@%p17 bra 	$L__BB4_32;
	ld.global.u32 	%r292, [%rd6+220];
	xor.b32  	%r364, %r364, %r292;
	ld.global.u32 	%r293, [%rd6+224];
	xor.b32  	%r363, %r363, %r293;
	ld.global.u32 	%r294, [%rd6+228];
	xor.b32  	%r362, %r362, %r294;
	ld.global.u32 	%r295, [%rd6+232];
	xor.b32  	%r361, %r361, %r295;
	ld.global.u32 	%r296, [%rd6+236];
	xor.b32  	%r360, %r360, %r296;
$L__BB4_32:
	and.b32  	%r298, %r211, 4096;
	setp.eq.s32 	%p18, %r298, 0;
	@%p18 bra 	$L__BB4_34;
	ld.global.u32 	%r299, [%rd6+240];
	xor.b32  	%r364, %r364, %r299;
	ld.global.u32 	%r300, [%rd6+244];
	xor.b32  	%r363, %r363, %r300;
	ld.global.u32 	%r301, [%rd6+248];
	xor.b32  	%r362, %r362, %r301;
	ld.global.u32 	%r302, [%rd6+252];
	xor.b32  	%r361, %r361, %r302;
	ld.global.u32 	%r303, [%rd6+256];
	xor.b32  	%r360, %r360, %r303;
$L__BB4_34:
	and.b32  	%r305, %r211, 8192;
	setp.eq.s32 	%p19, %r305, 0;
	@%p19 bra 	$L__BB4_36;
	ld.global.u32 	%r306, [%rd6+260];
	xor.b32  	%r364, %r364, %r306;
	ld.global.u32 	%r307, [%rd6+264];
	xor.b32  	%r363, %r363, %r307;
	ld.global.u32 	%r308, [%rd6+268];
	xor.b32  	%r362, %r362, %r308;
	ld.global.u32 	%r309, [%rd6+272];
	xor.b32  	%r361, %r361, %r309;
	ld.global.u32 	%r310, [%rd6+276];
	xor.b32  	%r360, %r360, %r310;
$L__BB4_36:
	and.b32  	%r312, %r211, 16384;
	setp.eq.s32 	%p20, %r312, 0;
	@%p20 bra 	$L__BB4_38;
	ld.global.u32 	%r313, [%rd6+280];
	xor.b32  	%r364, %r364, %r313;
	ld.global.u32 	%r314, [%rd6+284];
	xor.b32  	%r363, %r363, %r314;
	ld.global.u32 	%r315, [%rd6+288];
	xor.b32  	%r362, %r362, %r315;
	ld.global.u32 	%r316, [%rd6+292];
	xor.b32  	%r361, %r361, %r316;
	ld.global.u32 	%r317, [%rd6+296];
	xor.b32  	%r360, %r360, %r317;
$L__BB4_38:
	and.b32  	%r319, %r211, 32768;
	setp.eq.s32 	%p21, %r319, 0;
	@%p21 bra 	$L__BB4_40;
	ld.global.u32 	%r320, [%rd6+300];
	xor.b32  	%r364, %r364, %r320;
	ld.global.u32 	%r321, [%rd6+304];
	xor.b32  	%r363, %r363, %r321;
	ld.global.u32 	%r322, [%rd6+308];
	xor.b32  	%r362, %r362, %r322;
	ld.global.u32 	%r323, [%rd6+312];
	xor.b32  	%r361, %r361, %r323;
	ld.global.u32 	%r324, [%rd6+316];
	xor.b32  	%r360, %r360, %r324;
$L__BB4_40:
	add.s32 	%r359, %r359, 16;
	setp.ne.s32 	%p22, %r359, 32;
	@%p22 bra 	$L__BB4_8;
	mad.lo.s32 	%r325, %r353, -31, %r23;
	add.s32 	%r353, %r325, 1;
	setp.ne.s32 	%p23, %r353, 5;
	@%p23 bra 	$L__BB4_7;
	st.global.u32 	[%rd2+4], %r364;
	st.global.u32 	[%rd2+8], %r363;
	st.global.u32 	[%rd2+12], %r362;
	st.global.u32 	[%rd2+16], %r361;
	st.global.u32 	[%rd2+20], %r360;
	add.s32 	%r347, %r347, 1;
	setp.lt.u32 	%p24, %r347, %r14;
	@%p24 bra 	$L__BB4_6;
$L__BB4_43:
	shr.u64 	%rd7, %rd28, 2;
	add.s32 	%r346, %r346, 1;
	setp.gt.u64 	%p25, %rd28, 3;
	mov.u64 	%rd28, %rd7;
	@%p25 bra 	$L__BB4_4;
	ld.global.v2.u32 	{%r442, %r443}, [%rd2];
$L__BB4_45:
	ld.param.u64 	%rd27, [_Z16k_even_odd_checkiiP17curandStateXORWOWPiS1__param_4];
	ld.param.u64 	%rd26, [_Z16k_even_odd_checkiiP17curandStateXORWOWPiS1__param_3];
	cvt.u32.u64 	%r326, %rd1;
	mov.b32 	%r327, 0;
	st.global.v2.u32 	[%rd2+24], {%r327, %r327};
	st.global.u32 	[%rd2+32], %r327;
	mov.b64 	%rd19, 0;
	st.global.u64 	[%rd2+40], %rd19;
	shr.u32 	%r328, %r443, 2;
	xor.b32  	%r329, %r328, %r443;
	shl.b32 	%r330, %r360, 4;
	shl.b32 	%r331, %r329, 1;
	xor.b32  	%r332, %r330, %r331;
	xor.b32  	%r333, %r332, %r360;
	xor.b32  	%r334, %r333, %r329;
	add.s32 	%r335, %r442, %r334;
	add.s32 	%r336, %r335, 362437;
	mul.hi.u32 	%r337, %r336, -2071485743;
	shr.u32 	%r338, %r337, 9;
	mul.lo.s32 	%r339, %r338, 989;
	sub.s32 	%r340, %r336, %r339;
	add.s32 	%r341, %r340, 11;
	cvta.to.global.u64 	%rd20, %rd26;
	shl.b64 	%rd21, %rd1, 2;
	add.s64 	%rd22, %rd20, %rd21;
	st.global.u32 	[%rd22], %r341;
	and.b32  	%r342, %r341, 1;
	cvta.to.global.u64 	%rd23, %rd27;
	add.s64 	%rd24, %rd23, %rd21;
	st.global.u32 	[%rd24], %r342;
	mov.u32 	%r343, %ntid.x;
	add.s32 	%r344, %r326, %r343;
	setp.lt.s32 	%p26, %r344, %r201;
	@%p26 bra 	$L__BB4_2;
$L__BB4_46:
	ret;

}
	// .globl	_Z20new_k_even_odd_checkiiP17curandStateXORWOWPiS1_
.visible .entry _Z20new_k_even_odd_checkiiP17curandStateXORWOWPiS1_(
	.param .u32 _Z20new_k_even_odd_checkiiP17curandStateXORWOWPiS1__param_0,
	.param .u32 _Z20new_k_even_odd_checkiiP17curandStateXORWOWPiS1__param_1,
	.param .u64 .ptr .align 1 _Z20new_k_even_odd_checkiiP17curandStateXORWOWPiS1__param_2,
	.param .u64 .ptr .align 1 _Z20new_k_even_odd_checkiiP17curandStateXORWOWPiS1__param_3,
	.param .u64 .ptr .align 1 _Z20new_k_even_odd_checkiiP17curandStateXORWOWPiS1__param_4
)
{
	.reg .pred 	%p<7>;
	.reg .b32 	%r<147>;
	.reg .b32 	%f<3>;
	.reg .b64 	%rd<45>;
	.reg .b64 	%fd<3>;

	ld.param.u32 	%r51, [_Z20new_k_even_odd_checkiiP17curandStateXORWOWPiS1__param_0];
	ld.param.u64 	%rd11, [_Z20new_k_even_odd_checkiiP17curandStateXORWOWPiS1__param_2];
	ld.param.u64 	%rd12, [_Z20new_k_even_odd_checkiiP17curandStateXORWOWPiS1__param_3];
	ld.param.u64 	%rd13, [_Z20new_k_even_odd_checkiiP17curandStateXORWOWPiS1__param_4];
	cvta.to.global.u64 	%rd1, %rd13;
	cvta.to.global.u64 	%rd2, %rd12;
	cvta.to.global.u64 	%rd3, %rd11;
	mov.u32 	%r1, %ntid.x;
	mov.u32 	%r146, %tid.x;
	setp.ge.s32 	%p1, %r146, %r51;
	@%p1 bra 	$L__BB5_7;
	add.s32 	%r52, %r146, %r1;
	max.u32 	%r53, %r51, %r52;
	setp.lt.u32 	%p2, %r52, %r51;
	selp.u32 	%r54, 1, 0, %p2;
	add.s32 	%r55, %r52, %r54;
	sub.s32 	%r56, %r53, %r55;
	div.u32 	%r57, %r56, %r1;
	add.s32 	%r3, %r57, %r54;
	and.b32  	%r58, %r3, 3;
	setp.eq.s32 	%p3, %r58, 3;
	@%p3 bra 	$L__BB5_4;
	add.s32 	%r59, %r3, 1;
	and.b32  	%r60, %r59, 3;
	mul.wide.u32 	%rd14, %r146, 48;
	add.s64 	%rd15, %rd3, %rd14;
	ld.global.v2.u32 	{%r134, %r138}, [%rd15];
	ld.global.v2.u32 	{%r137, %r136}, [%rd15+8];
	ld.global.v2.u32 	{%r135, %r133}, [%rd15+16];
	ld.global.v2.u32 	{%r10, %r11}, [%rd15+24];
	ld.global.f32 	%f1, [%rd15+32];
	ld.global.f64 	%fd1, [%rd15+40];
	mul.wide.u32 	%rd44, %r146, 4;
	mul.wide.u32 	%rd5, %r1, 48;
	add.s64 	%rd16, %rd5, %rd14;
	add.s64 	%rd17, %rd16, %rd3;
	add.s64 	%rd43, %rd17, 24;
	neg.s32 	%r132, %r60;
	mad.lo.s32 	%r146, %r1, %r60, %r146;
$L__BB5_3:
	.pragma "nounroll";
	mov.u32 	%r17, %r137;
	mov.u32 	%r137, %r136;
	mov.u32 	%r136, %r135;
	mov.u32 	%r135, %r133;
	shr.u32 	%r61, %r138, 2;
	xor.b32  	%r62, %r61, %r138;
	shl.b32 	%r63, %r135, 4;
	shl.b32 	%r64, %r62, 1;
	xor.b32  	%r65, %r63, %r64;
	xor.b32  	%r66, %r65, %r135;
	xor.b32  	%r133, %r66, %r62;
	add.s32 	%r134, %r134, 362437;
	add.s32 	%r67, %r133, %r134;
	mul.hi.u32 	%r68, %r67, -2071485743;
	shr.u32 	%r69, %r68, 9;
	mul.lo.s32 	%r70, %r69, 989;
	sub.s32 	%r71, %r67, %r70;
	add.s32 	%r72, %r71, 11;
	add.s64 	%rd18, %rd2, %rd44;
	st.global.u32 	[%rd18], %r72;
	and.b32  	%r73, %r72, 1;
	add.s64 	%rd19, %rd1, %rd44;
	st.global.u32 	[%rd19], %r73;
	st.global.v2.u32 	[%rd43+-24], {%r134, %r17};
	st.global.v2.u32 	[%rd43+-16], {%r137, %r136};
	st.global.v2.u32 	[%rd43+-8], {%r135, %r133};
	st.global.v2.u32 	[%rd43], {%r10, %r11};
	st.global.f32 	[%rd43+8], %f1;
	st.global.f64 	[%rd43+16], %fd1;
	mul.wide.u32 	%rd20, %r1, 4;
	add.s64 	%rd44, %rd44, %rd20;
	add.s64 	%rd43, %rd43, %rd5;
	add.s32 	%r132, %r132, 1;
	setp.ne.s32 	%p4, %r132, 0;
	mov.u32 	%r138, %r17;
	@%p4 bra 	$L__BB5_3;
$L__BB5_4:
	setp.lt.u32 	%p5, %r3, 3;
	@%p5 bra 	$L__BB5_7;
	mul.wide.u32 	%rd21, %r146, 48;
	add.s64 	%rd22, %rd3, %rd21;
	ld.global.v2.u32 	{%r144, %r145}, [%rd22];
	ld.global.v2.u32 	{%r142, %r143}, [%rd22+8];
	ld.global.v2.u32 	{%r140, %r141}, [%rd22+16];
	ld.global.v2.u32 	{%r35, %r36}, [%rd22+24];
	ld.global.f32 	%f2, [%rd22+32];
	ld.global.f64 	%fd2, [%rd22+40];
$L__BB5_6:
	mov.u32 	%r38, %r141;
	shr.u32 	%r74, %r145, 2;
	xor.b32  	%r75, %r74, %r145;
	shl.b32 	%r76, %r38, 4;
	shl.b32 	%r77, %r75, 1;
	xor.b32  	%r78, %r76, %r77;
	xor.b32  	%r79, %r78, %r38;
	xor.b32  	%r47, %r79, %r75;
	add.s32 	%r80, %r144, 362437;
	add.s32 	%r81, %r47, %r80;
	mul.hi.u32 	%r82, %r81, -2071485743;
	shr.u32 	%r83, %r82, 9;
	mul.lo.s32 	%r84, %r83, 989;
	sub.s32 	%r85, %r81, %r84;
	add.s32 	%r86, %r85, 11;
	mul.wide.u32 	%rd23, %r146, 4;
	add.s64 	%rd24, %rd2, %rd23;
	st.global.u32 	[%rd24], %r86;
	and.b32  	%r87, %r86, 1;
	add.s64 	%rd25, %rd1, %rd23;
	st.global.u32 	[%rd25], %r87;
	add.s32 	%r88, %r146, %r1;
	mul.wide.u32 	%rd26, %r88, 48;
	add.s64 	%rd27, %rd3, %rd26;
	st.global.v2.u32 	[%rd27], {%r80, %r142};
	st.global.v2.u32 	[%rd27+8], {%r143, %r140};
	st.global.v2.u32 	[%rd27+16], {%r38, %r47};
	st.global.v2.u32 	[%rd27+24], {%r35, %r36};
	st.global.f32 	[%rd27+32], %f2;
	st.global.f64 	[%rd27+40], %fd2;
	shr.u32 	%r89, %r142, 2;
	xor.b32  	%r90, %r89, %r142;
	shl.b32 	%r91, %r47, 4;
	shl.b32 	%r92, %r90, 1;
	xor.b32  	%r93, %r91, %r92;
	xor.b32  	%r94, %r93, %r47;
	xor.b32  	%r48, %r94, %r90;
	add.s32 	%r95, %r144, 724874;
	add.s32 	%r96, %r48, %r95;
	mul.hi.u32 	%r97, %r96, -2071485743;
	shr.u32 	%r98, %r97, 9;
	mul.lo.s32 	%r99, %r98, 989;
	sub.s32 	%r100, %r96, %r99;
	add.s32 	%r101, %r100, 11;
	mul.wide.u32 	%rd28, %r88, 4;
	add.s64 	%rd29, %rd2, %rd28;
	st.global.u32 	[%rd29], %r101;
	and.b32  	%r102, %r101, 1;
	add.s64 	%rd30, %rd1, %rd28;
	st.global.u32 	[%rd30], %r102;
	add.s32 	%r103, %r88, %r1;
	mul.wide.u32 	%rd31, %r103, 48;
	add.s64 	%rd32, %rd3, %rd31;
	st.global.v2.u32 	[%rd32], {%r95, %r143};
	st.global.v2.u32 	[%rd32+8], {%r140, %r38};
	st.global.v2.u32 	[%rd32+16], {%r47, %r48};
	st.global.v2.u32 	[%rd32+24], {%r35, %r36};
	st.global.f32 	[%rd32+32], %f2;
	st.global.f64 	[%rd32+40], %fd2;
	shr.u32 	%r104, %r143, 2;
	xor.b32  	%r105, %r104, %r143;
	shl.b32 	%r106, %r48, 4;
	shl.b32 	%r107, %r105, 1;
	xor.b32  	%r108, %r106, %r107;
	xor.b32  	%r109, %r108, %r48;
	xor.b32  	%r49, %r109, %r105;
	add.s32 	%r110, %r144, 1087311;
	add.s32 	%r111, %r49, %r110;
	mul.hi.u32 	%r112, %r111, -2071485743;
	shr.u32 	%r113, %r112, 9;
	mul.lo.s32 	%r114, %r113, 989;
	sub.s32 	%r115, %r111, %r114;
	add.s32 	%r116, %r115, 11;
	mul.wide.u32 	%rd33, %r103, 4;
	add.s64 	%rd34, %rd2, %rd33;
	st.global.u32 	[%rd34], %r116;
	and.b32  	%r117, %r116, 1;
	add.s64 	%rd35, %rd1, %rd33;
	st.global.u32 	[%rd35], %r117;
	add.s32 	%r118, %r103, %r1;
	mul.wide.u32 	%rd36, %r118, 48;
	add.s64 	%rd37, %rd3, %rd36;
	st.global.v2.u32 	[%rd37], {%r110, %r140};
	st.global.v2.u32 	[%rd37+8], {%r38, %r47};
	st.global.v2.u32 	[%rd37+16], {%r48, %r49};
	st.global.v2.u32 	[%rd37+24], {%r35, %r36};
	st.global.f32 	[%rd37+32], %f2;
	st.global.f64 	[%rd37+40], %fd2;
	shr.u32 	%r119, %r140, 2;
	xor.b32  	%r120, %r119, %r140;
	shl.b32 	%r121, %r49, 4;
	shl.b32 	%r122, %r120, 1;
	xor.b32  	%r123, %r121, %r122;
	xor.b32  	%r124, %r123, %r49;
	xor.b32  	%r141, %r124, %r120;
	add.s32 	%r144, %r144, 1449748;
	add.s32 	%r125, %r141, %r144;
	mul.hi.u32 	%r126, %r125, -2071485743;
	shr.u32 	%r127, %r126, 9;
	mul.lo.s32 	%r128, %r127, 989;
	sub.s32 	%r129, %r125, %r128;
	add.s32 	%r130, %r129, 11;
	mul.wide.u32 	%rd38, %r118, 4;
	add.s64 	%rd39, %rd2, %rd38;
	st.global.u32 	[%rd39], %r130;
	and.b32  	%r131, %r130, 1;
	add.s64 	%rd40, %rd1, %rd38;
	st.global.u32 	[%rd40], %r131;
	add.s32 	%r146, %r118, %r1;
	mul.wide.u32 	%rd41, %r146, 48;
	add.s64 	%rd42, %rd3, %rd41;
	st.global.v2.u32 	[%rd42], {%r144, %r38};
	st.global.v2.u32 	[%rd42+8], {%r47, %r48};
	st.global.v2.u32 	[%rd42+16], {%r49, %r141};
	st.global.v2.u32 	[%rd42+24], {%r35, %r36};
	st.global.f32 	[%rd42+32], %f2;
	st.global.f64 	[%rd42+40], %fd2;
	setp.lt.s32 	%p6, %r146, %r51;
	mov.u32 	%r140, %r49;
	mov.u32 	%r142, %r47;
	mov.u32 	%r143, %r48;
	mov.u32 	%r145, %r38;
	@%p6 bra 	$L__BB5_6;
$L__BB5_7:
	ret;

}


// ===== COMPILED SASS (sm_100) =====

	.target	sm_100

	.elftype	@"ET_EXEC"


//--------------------- .note.nv.tkinfo           --------------------------
	.section	.note.nv.tkinfo,"",@"SHT_NOTE"
	.sectionflags	@"SHF_NOTE_NV_TKINFO"
	.tkinfo
        /*0018*/ 	.word	0x00000002
        /*0030*/ 	.string	""
        /*0030*/ 	.string	"ptxas"
        /*0030*/ 	.string	"Cuda compilation tools, release 13.0, V13.0.88"
        /*0030*/ 	.string	"Build cuda_13.0.r13.0/compiler.36424714_0"
        /*0030*/ 	.string	"-arch sm_100 -m 64 "



//--------------------- .note.nv.cuinfo           --------------------------
	.section	.note.nv.cuinfo,"",@"SHT_NOTE"
	.sectionflags	@"SHF_NOTE_NV_CUINFO"
        /*0018*/ 	.short	0x0002
        /*001a*/ 	.short	0x0064
        /*001c*/ 	.short	0x0082
	.zero		2


//--------------------- .nv.info                  --------------------------
	.section	.nv.info,"",@"SHT_CUDA_INFO"
	.align	4


	//----- nvinfo : EIATTR_REGCOUNT
	.align		4
        /*0000*/ 	.byte	0x04, 0x2f
        /*0002*/ 	.short	(.L_10 - .L_9)
	.align		4
.L_9:
        /*0004*/ 	.word	index@(_Z12setup_kerneliP17curandStateXORWOW)
        /*0008*/ 	.word	0x0000001f


	//----- nvinfo : EIATTR_FRAME_SIZE
	.align		4
.L_10:
        /*000c*/ 	.byte	0x04, 0x11
        /*000e*/ 	.short	(.L_12 - .L_11)
	.align		4
.L_11:
        /*0010*/ 	.word	index@(_Z12setup_kerneliP17curandStateXORWOW)
        /*0014*/ 	.word	0x00000000


	//----- nvinfo : EIATTR_REGCOUNT
	.align		4
.L_12:
        /*0018*/ 	.byte	0x04, 0x2f
        /*001a*/ 	.short	(.L_14 - .L_13)
	.align		4
.L_13:
        /*001c*/ 	.word	index@(_Z14k_randgenerateiiP17curandStateXORWOWPi)
        /*0020*/ 	.word	0x00000020


	//----- nvinfo : EIATTR_FRAME_SIZE
	.align		4
.L_14:
        /*0024*/ 	.byte	0x04, 0x11
        /*0026*/ 	.short	(.L_16 - .L_15)
	.align		4
.L_15:
        /*0028*/ 	.word	index@(_Z14k_randgenerateiiP17curandStateXORWOWPi)
        /*002c*/ 	.word	0x00000000


	//----- nvinfo : EIATTR_REGCOUNT
	.align		4
.L_16:
        /*0030*/ 	.byte	0x04, 0x2f
        /*0032*/ 	.short	(.L_18 - .L_17)
	.align		4
.L_17:
        /*0034*/ 	.word	index@(_Z18new_k_randgenerateiiP17curandStateXORWOWPi)
        /*0038*/ 	.word	0x00000020


	//----- nvinfo : EIATTR_FRAME_SIZE
	.align		4
.L_18:
        /*003c*/ 	.byte	0x04, 0x11
        /*003e*/ 	.short	(.L_20 - .L_19)
	.align		4
.L_19:
        /*0040*/ 	.word	index@(_Z18new_k_randgenerateiiP17curandStateXORWOWPi)
        /*0044*/ 	.word	0x00000000


	//----- nvinfo : EIATTR_REGCOUNT
	.align		4
.L_20:
        /*0048*/ 	.byte	0x04, 0x2f
        /*004a*/ 	.short	(.L_22 - .L_21)
	.align		4
.L_21:
        /*004c*/ 	.word	index@(_Z14even_odd_checkiPiS_)
        /*0050*/ 	.word	0x00000018


	//----- nvinfo : EIATTR_FRAME_SIZE
	.align		4
.L_22:
        /*0054*/ 	.byte	0x04, 0x11
        /*0056*/ 	.short	(.L_24 - .L_23)
	.align		4
.L_23:
        /*0058*/ 	.word	index@(_Z14even_odd_checkiPiS_)
        /*005c*/ 	.word	0x00000000


	//----- nvinfo : EIATTR_REGCOUNT
	.align		4
.L_24:
        /*0060*/ 	.byte	0x04, 0x2f
        /*0062*/ 	.short	(.L_26 - .L_25)
	.align		4
.L_25:
        /*0064*/ 	.word	index@(_Z16k_even_odd_checkiiP17curandStateXORWOWPiS1_)
        /*0068*/ 	.word	0x00000020


	//----- nvinfo : EIATTR_FRAME_SIZE
	.align		4
.L_26:
        /*006c*/ 	.byte	0x04, 0x11
        /*006e*/ 	.short	(.L_28 - .L_27)
	.align		4
.L_27:
        /*0070*/ 	.word	index@(_Z16k_even_odd_checkiiP17curandStateXORWOWPiS1_)
        /*0074*/ 	.word	0x00000000


	//----- nvinfo : EIATTR_REGCOUNT
	.align		4
.L_28:
        /*0078*/ 	.byte	0x04, 0x2f
        /*007a*/ 	.short	(.L_30 - .L_29)
	.align		4
.L_29:
        /*007c*/ 	.word	index@(_Z20new_k_even_odd_checkiiP17curandStateXORWOWPiS1_)
        /*0080*/ 	.word	0x00000020


	//----- nvinfo : EIATTR_FRAME_SIZE
	.align		4
.L_30:
        /*0084*/ 	.byte	0x04, 0x11
        /*0086*/ 	.short	(.L_32 - .L_31)
	.align		4
.L_31:
        /*0088*/ 	.word	index@(_Z20new_k_even_odd_checkiiP17curandStateXORWOWPiS1_)
        /*008c*/ 	.word	0x00000000


	//----- nvinfo : EIATTR_MIN_STACK_SIZE
	.align		4
.L_32:
        /*0090*/ 	.byte	0x04, 0x12
        /*0092*/ 	.short	(.L_34 - .L_33)
	.align		4
.L_33:
        /*0094*/ 	.word	index@(_Z20new_k_even_odd_checkiiP17curandStateXORWOWPiS1_)
        /*0098*/ 	.word	0x00000000


	//----- nvinfo : EIATTR_MIN_STACK_SIZE
	.align		4
.L_34:
        /*009c*/ 	.byte	0x04, 0x12
        /*009e*/ 	.short	(.L_36 - .L_35)
	.align		4
.L_35:
        /*00a0*/ 	.word	index@(_Z16k_even_odd_checkiiP17curandStateXORWOWPiS1_)
        /*00a4*/ 	.word	0x00000000


	//----- nvinfo : EIATTR_MIN_STACK_SIZE
	.align		4
.L_36:
        /*00a8*/ 	.byte	0x04, 0x12
        /*00aa*/ 	.short	(.L_38 - .L_37)
	.align		4
.L_37:
        /*00ac*/ 	.word	index@(_Z14even_odd_checkiPiS_)
        /*00b0*/ 	.word	0x00000000


	//----- nvinfo : EIATTR_MIN_STACK_SIZE
	.align		4
.L_38:
        /*00b4*/ 	.byte	0x04, 0x12
        /*00b6*/ 	.short	(.L_40 - .L_39)
	.align		4
.L_39:
        /*00b8*/ 	.word	index@(_Z18new_k_randgenerateiiP17curandStateXORWOWPi)
        /*00bc*/ 	.word	0x00000000


	//----- nvinfo : EIATTR_MIN_STACK_SIZE
	.align		4
.L_40:
        /*00c0*/ 	.byte	0x04, 0x12
        /*00c2*/ 	.short	(.L_42 - .L_41)
	.align		4
.L_41:
        /*00c4*/ 	.word	index@(_Z14k_randgenerateiiP17curandStateXORWOWPi)
        /*00c8*/ 	.word	0x00000000


	//----- nvinfo : EIATTR_MIN_STACK_SIZE
	.align		4
.L_42:
        /*00cc*/ 	.byte	0x04, 0x12
        /*00ce*/ 	.short	(.L_44 - .L_43)
	.align		4
.L_43:
        /*00d0*/ 	.word	index@(_Z12setup_kerneliP17curandStateXORWOW)
        /*00d4*/ 	.word	0x00000000
.L_44:


//--------------------- .nv.compat                --------------------------
	.section	.nv.compat,"",@"SHT_CUDA_COMPAT_INFO"
	.align	4
        /*0000*/ 	.byte	0x02, 0x09, 0x00, 0x00, 0x02, 0x02, 0x01, 0x00, 0x02, 0x05, 0x05, 0x00, 0x03, 0x07, 0x01, 0x01
        /*0010*/ 	.byte	0x02, 0x03, 0x00, 0x00, 0x02, 0x06, 0x01, 0x00, 0x04, 0x0b, 0x08, 0x00, 0x09, 0x00, 0x00, 0x00
        /*0020*/ 	.byte	0x00, 0x00, 0x00, 0x00


//--------------------- .nv.info._Z20new_k_even_odd_checkiiP17curandStateXORWOWPiS1_ --------------------------
	.section	.nv.info._Z20new_k_even_odd_checkiiP17curandStateXORWOWPiS1_,"",@"SHT_CUDA_INFO"
	.sectionflags	@""
	.align	4


	//----- nvinfo : EIATTR_CUDA_API_VERSION
	.align		4
        /*0000*/ 	.byte	0x04, 0x37
        /*0002*/ 	.short	(.L_46 - .L_45)
.L_45:
        /*0004*/ 	.word	0x00000082


	//----- nvinfo : EIATTR_KPARAM_INFO
	.align		4
.L_46:
        /*0008*/ 	.byte	0x04, 0x17
        /*000a*/ 	.short	(.L_48 - .L_47)
.L_47:
        /*000c*/ 	.word	0x00000000
        /*0010*/ 	.short	0x0004
        /*0012*/ 	.short	0x0018
        /*0014*/ 	.byte	0x00, 0xf5, 0x21, 0x00


	//----- nvinfo : EIATTR_KPARAM_INFO
	.align		4
.L_48:
        /*0018*/ 	.byte	0x04, 0x17
        /*001a*/ 	.short	(.L_50 - .L_49)
.L_49:
        /*001c*/ 	.word	0x00000000
        /*0020*/ 	.short	0x0003
        /*0022*/ 	.short	0x0010
        /*0024*/ 	.byte	0x00, 0xf5, 0x21, 0x00


	//----- nvinfo : EIATTR_KPARAM_INFO
	.align		4
.L_50:
        /*0028*/ 	.byte	0x04, 0x17
        /*002a*/ 	.short	(.L_52 - .L_51)
.L_51:
        /*002c*/ 	.word	0x00000000
        /*0030*/ 	.short	0x0002
        /*0032*/ 	.short	0x0008
        /*0034*/ 	.byte	0x00, 0xf5, 0x21, 0x00


	//----- nvinfo : EIATTR_KPARAM_INFO
	.align		4
.L_52:
        /*0038*/ 	.byte	0x04, 0x17
        /*003a*/ 	.short	(.L_54 - .L_53)
.L_53:
        /*003c*/ 	.word	0x00000000
        /*0040*/ 	.short	0x0001
        /*0042*/ 	.short	0x0004
        /*0044*/ 	.byte	0x00, 0xf0, 0x11, 0x00


	//----- nvinfo : EIATTR_KPARAM_INFO
	.align		4
.L_54:
        /*0048*/ 	.byte	0x04, 0x17
        /*004a*/ 	.short	(.L_56 - .L_55)
.L_55:
        /*004c*/ 	.word	0x00000000
        /*0050*/ 	.short	0x0000
        /*0052*/ 	.short	0x0000
        /*0054*/ 	.byte	0x00, 0xf0, 0x11, 0x00


	//----- nvinfo : EIATTR_SPARSE_MMA_MASK
	.align		4
.L_56:
        /*0058*/ 	.byte	0x03, 0x50
        /*005a*/ 	.short	0x0000


	//----- nvinfo : EIATTR_MAXREG_COUNT
	.align		4
        /*005c*/ 	.byte	0x03, 0x1b
        /*005e*/ 	.short	0x00ff


	//----- nvinfo : EIATTR_MERCURY_ISA_VERSION
	.align		4
        /*0060*/ 	.byte	0x03, 0x5f
        /*0062*/ 	.short	0x0101


	//----- nvinfo : EIATTR_VRC_CTA_INIT_COUNT
	.align		4
        /*0064*/ 	.byte	0x02, 0x4a
	.zero		1
	.zero		1


	//----- nvinfo : EIATTR_EXIT_INSTR_OFFSETS
	.align		4
        /*0068*/ 	.byte	0x04, 0x1c
        /*006a*/ 	.short	(.L_58 - .L_57)


	//   ....[0]....
.L_57:
        /*006c*/ 	.word	0x00000050


	//   ....[1]....
        /*0070*/ 	.word	0x00000640


	//   ....[2]....
        /*0074*/ 	.word	0x00000e70


	//----- nvinfo : EIATTR_CRS_STACK_SIZE
	.align		4
.L_58:
        /*0078*/ 	.byte	0x04, 0x1e
        /*007a*/ 	.short	(.L_60 - .L_59)
.L_59:
        /*007c*/ 	.word	0x00000000


	//----- nvinfo : EIATTR_CBANK_PARAM_SIZE
	.align		4
.L_60:
        /*0080*/ 	.byte	0x03, 0x19
        /*0082*/ 	.short	0x0020


	//----- nvinfo : EIATTR_PARAM_CBANK
	.align		4
        /*0084*/ 	.byte	0x04, 0x0a
        /*0086*/ 	.short	(.L_62 - .L_61)
	.align		4
.L_61:
        /*0088*/ 	.word	index@(.nv.constant0._Z20new_k_even_odd_checkiiP17curandStateXORWOWPiS1_)
        /*008c*/ 	.short	0x0380
        /*008e*/ 	.short	0x0020


	//----- nvinfo : EIATTR_SW_WAR
	.align		4
.L_62:
        /*0090*/ 	.byte	0x04, 0x36
        /*0092*/ 	.short	(.L_64 - .L_63)
.L_63:
        /*0094*/ 	.word	0x00000008
.L_64:


//--------------------- .nv.info._Z16k_even_odd_checkiiP17curandStateXORWOWPiS1_ --------------------------
	.section	.nv.info._Z16k_even_odd_checkiiP17curandStateXORWOWPiS1_,"",@"SHT_CUDA_INFO"
	.sectionflags	@""
	.align	4


	//----- nvinfo : EIATTR_CUDA_API_VERSION
	.align		4
        /*0000*/ 	.byte	0x04, 0x37
        /*0002*/ 	.short	(.L_66 - .L_65)
.L_65:
        /*0004*/ 	.word	0x00000082


	//----- nvinfo : EIATTR_KPARAM_INFO
	.align		4
.L_66:
        /*0008*/ 	.byte	0x04, 0x17
        /*000a*/ 	.short	(.L_68 - .L_67)
.L_67:
        /*000c*/ 	.word	0x00000000
        /*0010*/ 	.short	0x0004
        /*0012*/ 	.short	0x0018
        /*0014*/ 	.byte	0x00, 0xf5, 0x21, 0x00


	//----- nvinfo : EIATTR_KPARAM_INFO
	.align		4
.L_68:
        /*0018*/ 	.byte	0x04, 0x17
        /*001a*/ 	.short	(.L_70 - .L_69)
.L_69:
        /*001c*/ 	.word	0x00000000
        /*0020*/ 	.short	0x0003
        /*0022*/ 	.short	0x0010
        /*0024*/ 	.byte	0x00, 0xf5, 0x21, 0x00


	//----- nvinfo : EIATTR_KPARAM_INFO
	.align		4
.L_70:
        /*0028*/ 	.byte	0x04, 0x17
        /*002a*/ 	.short	(.L_72 - .L_71)
.L_71:
        /*002c*/ 	.word	0x00000000
        /*0030*/ 	.short	0x0002
        /*0032*/ 	.short	0x0008
        /*0034*/ 	.byte	0x00, 0xf5, 0x21, 0x00


	//----- nvinfo : EIATTR_KPARAM_INFO
	.align		4
.L_72:
        /*0038*/ 	.byte	0x04, 0x17
        /*003a*/ 	.short	(.L_74 - .L_73)
.L_73:
        /*003c*/ 	.word	0x00000000
        /*0040*/ 	.short	0x0001
        /*0042*/ 	.short	0x0004
        /*0044*/ 	.byte	0x00, 0xf0, 0x11, 0x00


	//----- nvinfo : EIATTR_KPARAM_INFO
	.align		4
.L_74:
        /*0048*/ 	.byte	0x04, 0x17
        /*004a*/ 	.short	(.L_76 - .L_75)
.L_75:
        /*004c*/ 	.word	0x00000000
        /*0050*/ 	.short	0x0000
        /*0052*/ 	.short	0x0000
        /*0054*/ 	.byte	0x00, 0xf0, 0x11, 0x00


	//----- nvinfo : EIATTR_SPARSE_MMA_MASK
	.align		4
.L_76:
        /*0058*/ 	.byte	0x03, 0x50
        /*005a*/ 	.short	0x0000


	//----- nvinfo : EIATTR_MAXREG_COUNT
	.align		4
        /*005c*/ 	.byte	0x03, 0x1b
        /*005e*/ 	.short	0x00ff


	//----- nvinfo : EIATTR_MERCURY_ISA_VERSION
	.align		4
        /*0060*/ 	.byte	0x03, 0x5f
        /*0062*/ 	.short	0x0101


	//----- nvinfo : EIATTR_VRC_CTA_INIT_COUNT
	.align		4
        /*0064*/ 	.byte	0x02, 0x4a
	.zero		1
	.zero		1


	//----- nvinfo : EIATTR_EXIT_INSTR_OFFSETS
	.align		4
        /*0068*/ 	.byte	0x04, 0x1c
        /*006a*/ 	.short	(.L_78 - .L_77)


	//   ....[0]....
.L_77:
        /*006c*/ 	.word	0x00000040


	//   ....[1]....
        /*0070*/ 	.word	0x00001130


	//----- nvinfo : EIATTR_CRS_STACK_SIZE
	.align		4
.L_78:
        /*0074*/ 	.byte	0x04, 0x1e
        /*0076*/ 	.short	(.L_80 - .L_79)
.L_79:
        /*0078*/ 	.word	0x00000000


	//----- nvinfo : EIATTR_CBANK_PARAM_SIZE
	.align		4
.L_80:
        /*007c*/ 	.byte	0x03, 0x19
        /*007e*/ 	.short	0x0020


	//----- nvinfo : EIATTR_PARAM_CBANK
	.align		4
        /*0080*/ 	.byte	0x04, 0x0a
        /*0082*/ 	.short	(.L_82 - .L_81)
	.align		4
.L_81:
        /*0084*/ 	.word	index@(.nv.constant0._Z16k_even_odd_checkiiP17curandStateXORWOWPiS1_)
        /*0088*/ 	.short	0x0380
        /*008a*/ 	.short	0x0020


	//----- nvinfo : EIATTR_SW_WAR
	.align		4
.L_82:
        /*008c*/ 	.byte	0x04, 0x36
        /*008e*/ 	.short	(.L_84 - .L_83)
.L_83:
        /*0090*/ 	.word	0x00000008
.L_84:


//--------------------- .nv.info._Z14even_odd_checkiPiS_ --------------------------
	.section	.nv.info._Z14even_odd_checkiPiS_,"",@"SHT_CUDA_INFO"
	.sectionflags	@""
	.align	4


	//----- nvinfo : EIATTR_CUDA_API_VERSION
	.align		4
        /*0000*/ 	.byte	0x04, 0x37
        /*0002*/ 	.short	(.L_86 - .L_85)
.L_85:
        /*0004*/ 	.word	0x00000082


	//----- nvinfo : EIATTR_KPARAM_INFO
	.align		4
.L_86:
        /*0008*/ 	.byte	0x04, 0x17
        /*000a*/ 	.short	(.L_88 - .L_87)
.L_87:
        /*000c*/ 	.word	0x00000000
        /*0010*/ 	.short	0x0002
        /*0012*/ 	.short	0x0010
        /*0014*/ 	.byte	0x00, 0xf5, 0x21, 0x00


	//----- nvinfo : EIATTR_KPARAM_INFO
	.align		4
.L_88:
        /*0018*/ 	.byte	0x04, 0x17
        /*001a*/ 	.short	(.L_90 - .L_89)
.L_89:
        /*001c*/ 	.word	0x00000000
        /*0020*/ 	.short	0x0001
        /*0022*/ 	.short	0x0008
        /*0024*/ 	.byte	0x00, 0xf5, 0x21, 0x00


	//----- nvinfo : EIATTR_KPARAM_INFO
	.align		4
.L_90:
        /*0028*/ 	.byte	0x04, 0x17
        /*002a*/ 	.short	(.L_92 - .L_91)
.L_91:
        /*002c*/ 	.word	0x00000000
        /*0030*/ 	.short	0x0000
        /*0032*/ 	.short	0x0000
        /*0034*/ 	.byte	0x00, 0xf0, 0x11, 0x00


	//----- nvinfo : EIATTR_SPARSE_MMA_MASK
	.align		4
.L_92:
        /*0038*/ 	.byte	0x03, 0x50
        /*003a*/ 	.short	0x0000


	//----- nvinfo : EIATTR_MAXREG_COUNT
	.align		4
        /*003c*/ 	.byte	0x03, 0x1b
        /*003e*/ 	.short	0x00ff


	//----- nvinfo : EIATTR_MERCURY_ISA_VERSION
	.align		4
        /*0040*/ 	.byte	0x03, 0x5f
        /*0042*/ 	.short	0x0101


	//----- nvinfo : EIATTR_VRC_CTA_INIT_COUNT
	.align		4
        /*0044*/ 	.byte	0x02, 0x4a
	.zero		1
	.zero		1


	//----- nvinfo : EIATTR_EXIT_INSTR_OFFSETS
	.align		4
        /*0048*/ 	.byte	0x04, 0x1c
        /*004a*/ 	.short	(.L_94 - .L_93)


	//   ....[0]....
.L_93:
        /*004c*/ 	.word	0x00000050


	//   ....[1]....
        /*0050*/ 	.word	0x000003b0


	//   ....[2]....
        /*0054*/ 	.word	0x000005e0


	//----- nvinfo : EIATTR_CRS_STACK_SIZE
	.align		4
.L_94:
        /*0058*/ 	.byte	0x04, 0x1e
        /*005a*/ 	.short	(.L_96 - .L_95)
.L_95:
        /*005c*/ 	.word	0x00000000


	//----- nvinfo : EIATTR_CBANK_PARAM_SIZE
	.align		4
.L_96:
        /*0060*/ 	.byte	0x03, 0x19
        /*0062*/ 	.short	0x0018


	//----- nvinfo : EIATTR_PARAM_CBANK
	.align		4
        /*0064*/ 	.byte	0x04, 0x0a
        /*0066*/ 	.short	(.L_98 - .L_97)
	.align		4
.L_97:
        /*0068*/ 	.word	index@(.nv.constant0._Z14even_odd_checkiPiS_)
        /*006c*/ 	.short	0x0380
        /*006e*/ 	.short	0x0018


	//----- nvinfo : EIATTR_SW_WAR
	.align		4
.L_98:
        /*0070*/ 	.byte	0x04, 0x36
        /*0072*/ 	.short	(.L_100 - .L_99)
.L_99:
        /*0074*/ 	.word	0x00000008
.L_100:


//--------------------- .nv.info._Z18new_k_randgenerateiiP17curandStateXORWOWPi --------------------------
	.section	.nv.info._Z18new_k_randgenerateiiP17curandStateXORWOWPi,"",@"SHT_CUDA_INFO"
	.sectionflags	@""
	.align	4


	//----- nvinfo : EIATTR_CUDA_API_VERSION
	.align		4
        /*0000*/ 	.byte	0x04, 0x37
        /*0002*/ 	.short	(.L_102 - .L_101)
.L_101:
        /*0004*/ 	.word	0x00000082


	//----- nvinfo : EIATTR_KPARAM_INFO
	.align		4
.L_102:
        /*0008*/ 	.byte	0x04, 0x17
        /*000a*/ 	.short	(.L_104 - .L_103)
.L_103:
        /*000c*/ 	.word	0x00000000
        /*0010*/ 	.short	0x0003
        /*0012*/ 	.short	0x0010
        /*0014*/ 	.byte	0x00, 0xf5, 0x21, 0x00


	//----- nvinfo : EIATTR_KPARAM_INFO
	.align		4
.L_104:
        /*0018*/ 	.byte	0x04, 0x17
        /*001a*/ 	.short	(.L_106 - .L_105)
.L_105:
        /*001c*/ 	.word	0x00000000
        /*0020*/ 	.short	0x0002
        /*0022*/ 	.short	0x0008
        /*0024*/ 	.byte	0x00, 0xf5, 0x21, 0x00


	//----- nvinfo : EIATTR_KPARAM_INFO
	.align		4
.L_106:
        /*0028*/ 	.byte	0x04, 0x17
        /*002a*/ 	.short	(.L_108 - .L_107)
.L_107:
        /*002c*/ 	.word	0x00000000
        /*0030*/ 	.short	0x0001
        /*0032*/ 	.short	0x0004
        /*0034*/ 	.byte	0x00, 0xf0, 0x11, 0x00


	//----- nvinfo : EIATTR_KPARAM_INFO
	.align		4
.L_108:
        /*0038*/ 	.byte	0x04, 0x17
        /*003a*/ 	.short	(.L_110 - .L_109)
.L_109:
        /*003c*/ 	.word	0x00000000
        /*0040*/ 	.short	0x0000
        /*0042*/ 	.short	0x0000
        /*0044*/ 	.byte	0x00, 0xf0, 0x11, 0x00


	//----- nvinfo : EIATTR_SPARSE_MMA_MASK
	.align		4
.L_110:
        /*0048*/ 	.byte	0x03, 0x50
        /*004a*/ 	.short	0x0000


	//----- nvinfo : EIATTR_MAXREG_COUNT
	.align		4
        /*004c*/ 	.byte	0x03, 0x1b
        /*004e*/ 	.short	0x00ff


	//----- nvinfo : EIATTR_MERCURY_ISA_VERSION
	.align		4
        /*0050*/ 	.byte	0x03, 0x5f
        /*0052*/ 	.short	0x0101


	//----- nvinfo : EIATTR_VRC_CTA_INIT_COUNT
	.align		4
        /*0054*/ 	.byte	0x02, 0x4a
	.zero		1
	.zero		1


	//----- nvinfo : EIATTR_EXIT_INSTR_OFFSETS
	.align		4
        /*0058*/ 	.byte	0x04, 0x1c
        /*005a*/ 	.short	(.L_112 - .L_111)


	//   ....[0]....
.L_111:
        /*005c*/ 	.word	0x00000050


	//   ....[1]....
        /*0060*/ 	.word	0x00000620


	//   ....[2]....
        /*0064*/ 	.word	0x00000d80


	//----- nvinfo : EIATTR_CRS_STACK_SIZE
	.align		4
.L_112:
        /*0068*/ 	.byte	0x04, 0x1e
        /*006a*/ 	.short	(.L_114 - .L_113)
.L_113:
        /*006c*/ 	.word	0x00000000


	//----- nvinfo : EIATTR_CBANK_PARAM_SIZE
	.align		4
.L_114:
        /*0070*/ 	.byte	0x03, 0x19
        /*0072*/ 	.short	0x0018


	//----- nvinfo : EIATTR_PARAM_CBANK
	.align		4
        /*0074*/ 	.byte	0x04, 0x0a
        /*0076*/ 	.short	(.L_116 - .L_115)
	.align		4
.L_115:
        /*0078*/ 	.word	index@(.nv.constant0._Z18new_k_randgenerateiiP17curandStateXORWOWPi)
        /*007c*/ 	.short	0x0380
        /*007e*/ 	.short	0x0018


	//----- nvinfo : EIATTR_SW_WAR
	.align		4
.L_116:
        /*0080*/ 	.byte	0x04, 0x36
        /*0082*/ 	.short	(.L_118 - .L_117)
.L_117:
        /*0084*/ 	.word	0x00000008
.L_118:


//--------------------- .nv.info._Z14k_randgenerateiiP17curandStateXORWOWPi --------------------------
	.section	.nv.info._Z14k_randgenerateiiP17curandStateXORWOWPi,"",@"SHT_CUDA_INFO"
	.sectionflags	@""
	.align	4


	//----- nvinfo : EIATTR_CUDA_API_VERSION
	.align		4
        /*0000*/ 	.byte	0x04, 0x37
        /*0002*/ 	.short	(.L_120 - .L_119)
.L_119:
        /*0004*/ 	.word	0x00000082


	//----- nvinfo : EIATTR_KPARAM_INFO
	.align		4
.L_120:
        /*0008*/ 	.byte	0x04, 0x17
        /*000a*/ 	.short	(.L_122 - .L_121)
.L_121:
        /*000c*/ 	.word	0x00000000
        /*0010*/ 	.short	0x0003
        /*0012*/ 	.short	0x0010
        /*0014*/ 	.byte	0x00, 0xf5, 0x21, 0x00


	//----- nvinfo : EIATTR_KPARAM_INFO
	.align		4
.L_122:
        /*0018*/ 	.byte	0x04, 0x17
        /*001a*/ 	.short	(.L_124 - .L_123)
.L_123:
        /*001c*/ 	.word	0x00000000
        /*0020*/ 	.short	0x0002
        /*0022*/ 	.short	0x0008
        /*0024*/ 	.byte	0x00, 0xf5, 0x21, 0x00


	//----- nvinfo : EIATTR_KPARAM_INFO
	.align		4
.L_124:
        /*0028*/ 	.byte	0x04, 0x17
        /*002a*/ 	.short	(.L_126 - .L_125)
.L_125:
        /*002c*/ 	.word	0x00000000
        /*0030*/ 	.short	0x0001
        /*0032*/ 	.short	0x0004
        /*0034*/ 	.byte	0x00, 0xf0, 0x11, 0x00


	//----- nvinfo : EIATTR_KPARAM_INFO
	.align		4
.L_126:
        /*0038*/ 	.byte	0x04, 0x17
        /*003a*/ 	.short	(.L_128 - .L_127)
.L_127:
        /*003c*/ 	.word	0x00000000
        /*0040*/ 	.short	0x0000
        /*0042*/ 	.short	0x0000
        /*0044*/ 	.byte	0x00, 0xf0, 0x11, 0x00


	//----- nvinfo : EIATTR_SPARSE_MMA_MASK
	.align		4
.L_128:
        /*0048*/ 	.byte	0x03, 0x50
        /*004a*/ 	.short	0x0000


	//----- nvinfo : EIATTR_MAXREG_COUNT
	.align		4
        /*004c*/ 	.byte	0x03, 0x1b
        /*004e*/ 	.short	0x00ff


	//----- nvinfo : EIATTR_MERCURY_ISA_VERSION
	.align		4
        /*0050*/ 	.byte	0x03, 0x5f
        /*0052*/ 	.short	0x0101


	//----- nvinfo : EIATTR_VRC_CTA_INIT_COUNT
	.align		4
        /*0054*/ 	.byte	0x02, 0x4a
	.zero		1
	.zero		1


	//----- nvinfo : EIATTR_EXIT_INSTR_OFFSETS
	.align		4
        /*0058*/ 	.byte	0x04, 0x1c
        /*005a*/ 	.short	(.L_130 - .L_129)


	//   ....[0]....
.L_129:
        /*005c*/ 	.word	0x00000040


	//   ....[1]....
        /*0060*/ 	.word	0x000010d0


	//----- nvinfo : EIATTR_CRS_STACK_SIZE
	.align		4
.L_130:
        /*0064*/ 	.byte	0x04, 0x1e
        /*0066*/ 	.short	(.L_132 - .L_131)
.L_131:
        /*0068*/ 	.word	0x00000000


	//----- nvinfo : EIATTR_CBANK_PARAM_SIZE
	.align		4
.L_132:
        /*006c*/ 	.byte	0x03, 0x19
        /*006e*/ 	.short	0x0018


	//----- nvinfo : EIATTR_PARAM_CBANK
	.align		4
        /*0070*/ 	.byte	0x04, 0x0a
        /*0072*/ 	.short	(.L_134 - .L_133)
	.align		4
.L_133:
        /*0074*/ 	.word	index@(.nv.constant0._Z14k_randgenerateiiP17curandStateXORWOWPi)
        /*0078*/ 	.short	0x0380
        /*007a*/ 	.short	0x0018


	//----- nvinfo : EIATTR_SW_WAR
	.align		4
.L_134:
        /*007c*/ 	.byte	0x04, 0x36
        /*007e*/ 	.short	(.L_136 - .L_135)
.L_135:
        /*0080*/ 	.word	0x00000008
.L_136:


//--------------------- .nv.info._Z12setup_kerneliP17curandStateXORWOW --------------------------
	.section	.nv.info._Z12setup_kerneliP17curandStateXORWOW,"",@"SHT_CUDA_INFO"
	.sectionflags	@""
	.align	4


	//----- nvinfo : EIATTR_CUDA_API_VERSION
	.align		4
        /*0000*/ 	.byte	0x04, 0x37
        /*0002*/ 	.short	(.L_138 - .L_137)
.L_137:
        /*0004*/ 	.word	0x00000082


	//----- nvinfo : EIATTR_KPARAM_INFO
	.align		4
.L_138:
        /*0008*/ 	.byte	0x04, 0x17
        /*000a*/ 	.short	(.L_140 - .L_139)
.L_139:
        /*000c*/ 	.word	0x00000000
        /*0010*/ 	.short	0x0001
        /*0012*/ 	.short	0x0008
        /*0014*/ 	.byte	0x00, 0xf5, 0x21, 0x00


	//----- nvinfo : EIATTR_KPARAM_INFO
	.align		4
.L_140:
        /*0018*/ 	.byte	0x04, 0x17
        /*001a*/ 	.short	(.L_142 - .L_141)
.L_141:
        /*001c*/ 	.word	0x00000000
        /*0020*/ 	.short	0x0000
        /*0022*/ 	.short	0x0000
        /*0024*/ 	.byte	0x00, 0xf0, 0x11, 0x00


	//----- nvinfo : EIATTR_SPARSE_MMA_MASK
	.align		4
.L_142:
        /*0028*/ 	.byte	0x03, 0x50
        /*002a*/ 	.short	0x0000


	//----- nvinfo : EIATTR_MAXREG_COUNT
	.align		4
        /*002c*/ 	.byte	0x03, 0x1b
        /*002e*/ 	.short	0x00ff


	//----- nvinfo : EIATTR_MERCURY_ISA_VERSION
	.align		4
        /*0030*/ 	.byte	0x03, 0x5f
        /*0032*/ 	.short	0x0101


	//----- nvinfo : EIATTR_VRC_CTA_INIT_COUNT
	.align		4
        /*0034*/ 	.byte	0x02, 0x4a
	.zero		1
	.zero		1


	//----- nvinfo : EIATTR_EXIT_INSTR_OFFSETS
	.align		4
        /*0038*/ 	.byte	0x04, 0x1c
        /*003a*/ 	.short	(.L_144 - .L_143)


	//   ....[0]....
.L_143:
        /*003c*/ 	.word	0x00000ee0


	//----- nvinfo : EIATTR_CRS_STACK_SIZE
	.align		4
.L_144:
        /*0040*/ 	.byte	0x04, 0x1e
        /*0042*/ 	.short	(.L_146 - .L_145)
.L_145:
        /*0044*/ 	.word	0x00000000


	//----- nvinfo : EIATTR_CBANK_PARAM_SIZE
	.align		4
.L_146:
        /*0048*/ 	.byte	0x03, 0x19
        /*004a*/ 	.short	0x0010


	//----- nvinfo : EIATTR_PARAM_CBANK
	.align		4
        /*004c*/ 	.byte	0x04, 0x0a
        /*004e*/ 	.short	(.L_148 - .L_147)
	.align		4
.L_147:
        /*0050*/ 	.word	index@(.nv.constant0._Z12setup_kerneliP17curandStateXORWOW)
        /*0054*/ 	.short	0x0380
        /*0056*/ 	.short	0x0010


	//----- nvinfo : EIATTR_SW_WAR
	.align		4
.L_148:
        /*0058*/ 	.byte	0x04, 0x36
        /*005a*/ 	.short	(.L_150 - .L_149)
.L_149:
        /*005c*/ 	.word	0x00000008
.L_150:


//--------------------- .nv.callgraph             --------------------------
	.section	.nv.callgraph,"",@"SHT_CUDA_CALLGRAPH"
	.align	4
	.sectionentsize	8
	.align		4
        /*0000*/ 	.word	0x00000000
	.align		4
        /*0004*/ 	.word	0xffffffff
	.align		4
        /*0008*/ 	.word	0x00000000
	.align		4
        /*000c*/ 	.word	0xfffffffe
	.align		4
        /*0010*/ 	.word	0x00000000
	.align		4
        /*0014*/ 	.word	0xfffffffd
	.align		4
        /*0018*/ 	.word	0x00000000
	.align		4
        /*001c*/ 	.word	0xfffffffc


//--------------------- .nv.constant4             --------------------------
	.section	.nv.constant4,"a",@progbits
	.align	8
	.align		8
.nv.constant4:
        /*0000*/ 	.dword	precalc_xorwow_matrix
	.align		8
        /*0008*/ 	.dword	precalc_xorwow_offset_matrix
	.align		8
        /*0010*/ 	.dword	mrg32k3aM1
	.align		8
        /*0018*/ 	.dword	mrg32k3aM2
	.align		8
        /*0020*/ 	.dword	mrg32k3aM1SubSeq
	.align		8
        /*0028*/ 	.dword	mrg32k3aM2SubSeq
	.align		8
        /*0030*/ 	.dword	mrg32k3aM1Seq
	.align		8
        /*0038*/ 	.dword	mrg32k3aM2Seq


//--------------------- .nv.constant3             --------------------------
	.section	.nv.constant3,"a",@progbits
	.align	8
.nv.constant3:
	.type		__cr_lgamma_table,@object
	.size		__cr_lgamma_table,(.L_8 - __cr_lgamma_table)
__cr_lgamma_table:
        /*0000*/ 	.byte	0x00, 0x00, 0x00, 0x00, 0x00, 0x00, 0x00, 0x00, 0x00, 0x00, 0x00, 0x00, 0x00, 0x00, 0x00, 0x00
        /*0010*/ 	.byte	0xef, 0x39, 0xfa, 0xfe, 0x42, 0x2e, 0xe6, 0x3f, 0x02, 0x20, 0x2a, 0xfa, 0x0b, 0xab, 0xfc, 0x3f
        /*0020*/ 	.byte	0xf9, 0x2c, 0x92, 0x7c, 0xa7, 0x6c, 0x09, 0x40, 0xc9, 0x79, 0x44, 0x3c, 0x64, 0x26, 0x13, 0x40
        /*0030*/ 	.byte	0xca, 0x01, 0xcf, 0x3a, 0x27, 0x51, 0x1a, 0x40, 0x30, 0xcc, 0x2d, 0xf3, 0xe1, 0x0c, 0x21, 0x40
        /*0040*/ 	.byte	0x0d, 0xb7, 0xfc, 0x82, 0x8e, 0x35, 0x25, 0x40
.L_8:


//--------------------- .text._Z20new_k_even_odd_checkiiP17curandStateXORWOWPiS1_ --------------------------
	.section	.text._Z20new_k_even_odd_checkiiP17curandStateXORWOWPiS1_,"ax",@progbits
	.align	128
        .global         _Z20new_k_even_odd_checkiiP17curandStateXORWOWPiS1_
        .type           _Z20new_k_even_odd_checkiiP17curandStateXORWOWPiS1_,@function
        .size           _Z20new_k_even_odd_checkiiP17curandStateXORWOWPiS1_,(.L_x_46 - _Z20new_k_even_odd_checkiiP17curandStateXORWOWPiS1_)
        .other          _Z20new_k_even_odd_checkiiP17curandStateXORWOWPiS1_,@"STO_CUDA_ENTRY STV_DEFAULT"
_Z20new_k_even_odd_checkiiP17curandStateXORWOWPiS1_:
.text._Z20new_k_even_odd_checkiiP17curandStateXORWOWPiS1_:
[----:B------:R-:W-:Y:S01]  /*0000*/  LDC R1, c[0x0][0x37c] ;  /* 0x0000df00ff017b82 */ /* 0x000fe20000000800 */
[----:B------:R-:W0:Y:S01]  /*0010*/  S2R R3, SR_TID.X ;  /* 0x0000000000037919 */ /* 0x000e220000002100 */
[----:B------:R-:W0:Y:S06]  /*0020*/  LDCU UR6, c[0x0][0x380] ;  /* 0x00007000ff0677ac */ /* 0x000e2c0008000800 */
[----:B------:R-:W1:Y:S01]  /*0030*/  LDC R2, c[0x0][0x360] ;  /* 0x0000d800ff027b82 */ /* 0x000e620000000800 */
[----:B0-----:R-:W-:-:S13]  /*0040*/  ISETP.GE.AND P0, PT, R3, UR6, PT ;  /* 0x0000000603007c0c */ /* 0x001fda000bf06270 */
[----:B------:R-:W-:Y:S05]  /*0050*/  @P0 EXIT ;  /* 0x000000000000094d */ /* 0x000fea0003800000 */
[----:B-1----:R-:W0:Y:S01]  /*0060*/  I2F.U32.RP R8, R2 ;  /* 0x0000000200087306 */ /* 0x002e220000209000 */
[----:B------:R-:W-:Y:S01]  /*0070*/  IADD3 R0, PT, PT, R3, R2, RZ ;  /* 0x0000000203007210 */ /* 0x000fe20007ffe0ff */
[----:B------:R-:W1:Y:S01]  /*0080*/  LDCU.64 UR4, c[0x0][0x358] ;  /* 0x00006b00ff0477ac */ /* 0x000e620008000a00 */
[----:B------:R-:W-:Y:S01]  /*0090*/  ISETP.NE.U32.AND P2, PT, R2, RZ, PT ;  /* 0x000000ff0200720c */ /* 0x000fe20003f45070 */
[----:B------:R-:W-:Y:S01]  /*00a0*/  BSSY.RECONVERGENT B0, `(.L_x_0) ;  /* 0x0000059000007945 */ /* 0x000fe20003800200 */
[C---:B------:R-:W-:Y:S01]  /*00b0*/  ISETP.GE.U32.AND P0, PT, R0.reuse, UR6, PT ;  /* 0x0000000600007c0c */ /* 0x040fe2000bf06070 */
[----:B------:R-:W2:Y:S01]  /*00c0*/  LDCU.128 UR12, c[0x0][0x390] ;  /* 0x00007200ff0c77ac */ /* 0x000ea20008000c00 */
[----:B------:R-:W-:Y:S02]  /*00d0*/  VIMNMX.U32 R7, PT, PT, R0, UR6, !PT ;  /* 0x0000000600077c48 */ /* 0x000fe4000ffe0000 */
[----:B------:R-:W-:-:S04]  /*00e0*/  SEL R6, RZ, 0x1, P0 ;  /* 0x00000001ff067807 */ /* 0x000fc80000000000 */
[----:B------:R-:W-:Y:S01]  /*00f0*/  IADD3 R7, PT, PT, R7, -R0, -R6 ;  /* 0x8000000007077210 */ /* 0x000fe20007ffe806 */
[----:B0-----:R-:W0:Y:S02]  /*0100*/  MUFU.RCP R8, R8 ;  /* 0x0000000800087308 */ /* 0x001e240000001000 */
[----:B0-----:R-:W-:-:S06]  /*0110*/  VIADD R4, R8, 0xffffffe ;  /* 0x0ffffffe08047836 */ /* 0x001fcc0000000000 */
[----:B------:R0:W3:Y:S02]  /*0120*/  F2I.FTZ.U32.TRUNC.NTZ R5, R4 ;  /* 0x0000000400057305 */ /* 0x0000e4000021f000 */
[----:B0-----:R-:W-:Y:S02]  /*0130*/  IMAD.MOV.U32 R4, RZ, RZ, RZ ;  /* 0x000000ffff047224 */ /* 0x001fe400078e00ff */
[----:B---3--:R-:W-:-:S04]  /*0140*/  IMAD.MOV R9, RZ, RZ, -R5 ;  /* 0x000000ffff097224 */ /* 0x008fc800078e0a05 */
[----:B------:R-:W-:-:S04]  /*0150*/  IMAD R9, R9, R2, RZ ;  /* 0x0000000209097224 */ /* 0x000fc800078e02ff */
[----:B------:R-:W-:-:S06]  /*0160*/  IMAD.HI.U32 R8, R5, R9, R4 ;  /* 0x0000000905087227 */ /* 0x000fcc00078e0004 */
[----:B------:R-:W-:-:S04]  /*0170*/  IMAD.HI.U32 R5, R8, R7, RZ ;  /* 0x0000000708057227 */ /* 0x000fc800078e00ff */
[----:B------:R-:W-:-:S04]  /*0180*/  IMAD.MOV R0, RZ, RZ, -R5 ;  /* 0x000000ffff007224 */ /* 0x000fc800078e0a05 */
[----:B------:R-:W-:-:S05]  /*0190*/  IMAD R7, R2, R0, R7 ;  /* 0x0000000002077224 */ /* 0x000fca00078e0207 */
[----:B------:R-:W-:-:S13]  /*01a0*/  ISETP.GE.U32.AND P0, PT, R7, R2, PT ;  /* 0x000000020700720c */ /* 0x000fda0003f06070 */
[----:B------:R-:W-:Y:S01]  /*01b0*/  @P0 IADD3 R7, PT, PT, R7, -R2, RZ ;  /* 0x8000000207070210 */ /* 0x000fe20007ffe0ff */
[----:B------:R-:W-:-:S03]  /*01c0*/  @P0 VIADD R5, R5, 0x1 ;  /* 0x0000000105050836 */ /* 0x000fc60000000000 */
[----:B------:R-:W-:-:S13]  /*01d0*/  ISETP.GE.U32.AND P1, PT, R7, R2, PT ;  /* 0x000000020700720c */ /* 0x000fda0003f26070 */
[----:B------:R-:W-:Y:S01]  /*01e0*/  @P1 VIADD R5, R5, 0x1 ;  /* 0x0000000105051836 */ /* 0x000fe20000000000 */
[----:B------:R-:W-:-:S04]  /*01f0*/  @!P2 LOP3.LUT R5, RZ, R2, RZ, 0x33, !PT ;  /* 0x00000002ff05a212 */ /* 0x000fc800078e33ff */
[----:B------:R-:W-:-:S04]  /*0200*/  IADD3 R18, PT, PT, R6, R5, RZ ;  /* 0x0000000506127210 */ /* 0x000fc80007ffe0ff */
[C---:B------:R-:W-:Y:S02]  /*0210*/  LOP3.LUT R0, R18.reuse, 0x3, RZ, 0xc0, !PT ;  /* 0x0000000312007812 */ /* 0x040fe400078ec0ff */
[----:B------:R-:W-:Y:S02]  /*0220*/  ISETP.GE.U32.AND P0, PT, R18, 0x3, PT ;  /* 0x000000031200780c */ /* 0x000fe40003f06070 */
[----:B------:R-:W-:-:S13]  /*0230*/  ISETP.NE.AND P1, PT, R0, 0x3, PT ;  /* 0x000000030000780c */ /* 0x000fda0003f25270 */
[----:B-12---:R-:W-:Y:S05]  /*0240*/  @!P1 BRA `(.L_x_1) ;  /* 0x0000000000f89947 */ /* 0x006fea0003800000 */
[----:B------:R-:W0:Y:S01]  /*0250*/  LDC.64 R10, c[0x0][0x388] ;  /* 0x0000e200ff0a7b82 */ /* 0x000e220000000a00 */
[----:B------:R-:W1:Y:S01]  /*0260*/  LDCU.64 UR8, c[0x0][0x388] ;  /* 0x00007100ff0877ac */ /* 0x000e620008000a00 */
[----:B0-----:R-:W-:-:S05]  /*0270*/  IMAD.WIDE.U32 R10, R3, 0x30, R10 ;  /* 0x00000030030a7825 */ /* 0x001fca00078e000a */
[----:B------:R-:W2:Y:S04]  /*0280*/  LDG.E.64 R12, desc[UR4][R10.64+0x8] ;  /* 0x000008040a0c7981 */ /* 0x000ea8000c1e1b00 */
[----:B------:R-:W3:Y:S04]  /*0290*/  LDG.E.64 R14, desc[UR4][R10.64+0x10] ;  /* 0x000010040a0e7981 */ /* 0x000ee8000c1e1b00 */
[----:B------:R-:W4:Y:S01]  /*02a0*/  LDG.E.64 R16, desc[UR4][R10.64] ;  /* 0x000000040a107981 */ /* 0x000f22000c1e1b00 */
[----:B------:R-:W-:-:S03]  /*02b0*/  IMAD.WIDE.U32 R8, R3, 0x30, RZ ;  /* 0x0000003003087825 */ /* 0x000fc600078e00ff */
[----:B------:R-:W5:Y:S01]  /*02c0*/  LDG.E R0, desc[UR4][R10.64+0x20] ;  /* 0x000020040a007981 */ /* 0x000f62000c1e1900 */
[----:B------:R-:W-:-:S03]  /*02d0*/  IMAD.WIDE.U32 R8, R2, 0x30, R8 ;  /* 0x0000003002087825 */ /* 0x000fc600078e0008 */
[----:B------:R-:W5:Y:S01]  /*02e0*/  LDG.E.64 R4, desc[UR4][R10.64+0x28] ;  /* 0x000028040a047981 */ /* 0x000f62000c1e1b00 */
[----:B-1----:R-:W-:Y:S01]  /*02f0*/  IADD3 R20, P1, PT, R8, UR8, RZ ;  /* 0x0000000808147c10 */ /* 0x002fe2000ff3e0ff */
[----:B------:R-:W-:Y:S02]  /*0300*/  VIADD R8, R18, 0x1 ;  /* 0x0000000112087836 */ /* 0x000fe40000000000 */
[----:B------:R2:W5:Y:S01]  /*0310*/  LDG.E.64 R6, desc[UR4][R10.64+0x18] ;  /* 0x000018040a067981 */ /* 0x000562000c1e1b00 */
[----:B------:R-:W-:Y:S02]  /*0320*/  IADD3 R20, P2, PT, R20, 0x18, RZ ;  /* 0x0000001814147810 */ /* 0x000fe40007f5e0ff */
[----:B------:R-:W-:Y:S02]  /*0330*/  LOP3.LUT R21, R8, 0x3, RZ, 0xc0, !PT ;  /* 0x0000000308157812 */ /* 0x000fe400078ec0ff */
[----:B------:R-:W-:Y:S01]  /*0340*/  IADD3.X R23, PT, PT, RZ, UR9, R9, P2, P1 ;  /* 0x00000009ff177c10 */ /* 0x000fe200097e2409 */
[----:B------:R-:W-:-:S04]  /*0350*/  IMAD.WIDE.U32 R8, R3, 0x4, RZ ;  /* 0x0000000403087825 */ /* 0x000fc800078e00ff */
[----:B------:R-:W-:Y:S02]  /*0360*/  IMAD R3, R21, R2, R3 ;  /* 0x0000000215037224 */ /* 0x000fe400078e0203 */
[----:B------:R-:W-:Y:S01]  /*0370*/  IMAD.MOV R21, RZ, RZ, -R21 ;  /* 0x000000ffff157224 */ /* 0x000fe200078e0a15 */
[----:B--2---:R-:W-:Y:S01]  /*0380*/  MOV R10, R13 ;  /* 0x0000000d000a7202 */ /* 0x004fe20000000f00 */
[----:B------:R-:W-:Y:S02]  /*0390*/  IMAD.MOV.U32 R13, RZ, RZ, R12 ;  /* 0x000000ffff0d7224 */ /* 0x000fe400078e000c */
[----:B---3--:R-:W-:Y:S01]  /*03a0*/  IMAD.MOV.U32 R18, RZ, RZ, R15 ;  /* 0x000000ffff127224 */ /* 0x008fe200078e000f */
[----:B------:R-:W-:Y:S01]  /*03b0*/  MOV R11, R14 ;  /* 0x0000000e000b7202 */ /* 0x000fe20000000f00 */
[----:B----4-:R-:W-:-:S07]  /*03c0*/  IMAD.MOV.U32 R12, RZ, RZ, R16 ;  /* 0x000000ffff0c7224 */ /* 0x010fce00078e0010 */
.L_x_2:
[----:B------:R-:W-:Y:S01]  /*03d0*/  SHF.R.U32.HI R14, RZ, 0x2, R17 ;  /* 0x00000002ff0e7819 */ /* 0x000fe20000011611 */
[----:B------:R-:W-:Y:S01]  /*03e0*/  IMAD.SHL.U32 R15, R18, 0x10, RZ ;  /* 0x00000010120f7824 */ /* 0x000fe200078e00ff */
[----:B------:R-:W-:Y:S01]  /*03f0*/  IADD3 R21, PT, PT, R21, 0x1, RZ ;  /* 0x0000000115157810 */ /* 0x000fe20007ffe0ff */
[----:B------:R-:W-:Y:S01]  /*0400*/  VIADD R12, R12, 0x587c5 ;  /* 0x000587c50c0c7836 */ /* 0x000fe20000000000 */
[----:B------:R-:W-:Y:S01]  /*0410*/  LOP3.LUT R14, R14, R17, RZ, 0x3c, !PT ;  /* 0x000000110e0e7212 */ /* 0x000fe200078e3cff */
[----:B------:R-:W-:-:S03]  /*0420*/  IMAD.MOV.U32 R24, RZ, RZ, R20 ;  /* 0x000000ffff187224 */ /* 0x000fc600078e0014 */
[----:B------:R-:W-:-:S04]  /*0430*/  SHF.L.U32 R16, R14, 0x1, RZ ;  /* 0x000000010e107819 */ /* 0x000fc800000006ff */
[----:B------:R-:W-:Y:S02]  /*0440*/  LOP3.LUT R15, R18, R15, R16, 0x96, !PT ;  /* 0x0000000f120f7212 */ /* 0x000fe400078e9610 */
[----:B------:R-:W-:Y:S02]  /*0450*/  IADD3 R16, P1, PT, R8, UR12, RZ ;  /* 0x0000000c08107c10 */ /* 0x000fe4000ff3e0ff */
[----:B------:R-:W-:Y:S02]  /*0460*/  LOP3.LUT R19, R15, R14, RZ, 0x3c, !PT ;  /* 0x0000000e0f137212 */ /* 0x000fe400078e3cff */
[----:B------:R-:W-:Y:S02]  /*0470*/  IADD3.X R17, PT, PT, R9, UR13, RZ, P1, !PT ;  /* 0x0000000d09117c10 */ /* 0x000fe40008ffe4ff */
[----:B------:R-:W-:Y:S01]  /*0480*/  ISETP.NE.AND P1, PT, R21, RZ, PT ;  /* 0x000000ff1500720c */ /* 0x000fe20003f25270 */
[----:B------:R-:W-:-:S04]  /*0490*/  IMAD.IADD R14, R19, 0x1, R12 ;  /* 0x00000001130e7824 */ /* 0x000fc800078e020c */
[----:B------:R-:W-:-:S05]  /*04a0*/  IMAD.HI.U32 R15, R14, -0x7b785d2f, RZ ;  /* 0x8487a2d10e0f7827 */ /* 0x000fca00078e00ff */
[----:B------:R-:W-:-:S05]  /*04b0*/  SHF.R.U32.HI R15, RZ, 0x9, R15 ;  /* 0x00000009ff0f7819 */ /* 0x000fca000001160f */
[----:B------:R-:W-:Y:S01]  /*04c0*/  IMAD R15, R15, -0x3dd, R14 ;  /* 0xfffffc230f0f7824 */ /* 0x000fe200078e020e */
[----:B------:R-:W-:-:S04]  /*04d0*/  IADD3 R14, P2, PT, R8, UR14, RZ ;  /* 0x0000000e080e7c10 */ /* 0x000fc8000ff5e0ff */
[----:B------:R-:W-:Y:S02]  /*04e0*/  IADD3 R25, PT, PT, R15, 0xb, RZ ;  /* 0x0000000b0f197810 */ /* 0x000fe40007ffe0ff */
[----:B------:R-:W-:Y:S01]  /*04f0*/  IADD3.X R15, PT, PT, R9, UR15, RZ, P2, !PT ;  /* 0x0000000f090f7c10 */ /* 0x000fe200097fe4ff */
[----:B------:R-:W-:Y:S01]  /*0500*/  IMAD.WIDE.U32 R8, R2, 0x4, R8 ;  /* 0x0000000402087825 */ /* 0x000fe200078e0008 */
[----:B------:R-:W-:Y:S01]  /*0510*/  LOP3.LUT R27, R25, 0x1, RZ, 0xc0, !PT ;  /* 0x00000001191b7812 */ /* 0x000fe200078ec0ff */
[----:B------:R0:W-:Y:S04]  /*0520*/  STG.E desc[UR4][R16.64], R25 ;  /* 0x0000001910007986 */ /* 0x0001e8000c101904 */
[----:B------:R-:W-:Y:S01]  /*0530*/  STG.E desc[UR4][R14.64], R27 ;  /* 0x0000001b0e007986 */ /* 0x000fe2000c101904 */
[----:B0-----:R-:W-:-:S02]  /*0540*/  IMAD.MOV.U32 R25, RZ, RZ, R23 ;  /* 0x000000ffff197224 */ /* 0x001fc400078e0017 */
[----:B------:R-:W-:Y:S02]  /*0550*/  IMAD.MOV.U32 R17, RZ, RZ, R13 ;  /* 0x000000ffff117224 */ /* 0x000fe400078e000d */
[----:B------:R-:W-:Y:S01]  /*0560*/  IMAD.WIDE.U32 R22, R2, 0x30, R24 ;  /* 0x0000003002167825 */ /* 0x000fe200078e0018 */
[----:B-----5:R-:W-:Y:S03]  /*0570*/  STG.E.64 desc[UR4][R24.64], R6 ;  /* 0x0000000618007986 */ /* 0x020fe6000c101b04 */
[----:B------:R-:W-:Y:S01]  /*0580*/  IMAD.MOV.U32 R20, RZ, RZ, R22 ;  /* 0x000000ffff147224 */ /* 0x000fe200078e0016 */
[----:B------:R-:W-:Y:S04]  /*0590*/  STG.E desc[UR4][R24.64+0x8], R0 ;  /* 0x0000080018007986 */ /* 0x000fe8000c101904 */
[----:B------:R-:W-:Y:S04]  /*05a0*/  STG.E.64 desc[UR4][R24.64+0x10], R4 ;  /* 0x0000100418007986 */ /* 0x000fe8000c101b04 */
[----:B------:R0:W-:Y:S04]  /*05b0*/  STG.E.64 desc[UR4][R24.64+-0x18], R12 ;  /* 0xffffe80c18007986 */ /* 0x0001e8000c101b04 */
[----:B------:R1:W-:Y:S04]  /*05c0*/  STG.E.64 desc[UR4][R24.64+-0x10], R10 ;  /* 0xfffff00a18007986 */ /* 0x0003e8000c101b04 */
[----:B------:R2:W-:Y:S01]  /*05d0*/  STG.E.64 desc[UR4][R24.64+-0x8], R18 ;  /* 0xfffff81218007986 */ /* 0x0005e2000c101b04 */
[----:B0-----:R-:W-:Y:S01]  /*05e0*/  MOV R13, R10 ;  /* 0x0000000a000d7202 */ /* 0x001fe20000000f00 */
[----:B-1----:R-:W-:-:S02]  /*05f0*/  IMAD.MOV.U32 R10, RZ, RZ, R11 ;  /* 0x000000ffff0a7224 */ /* 0x002fc400078e000b */
[----:B------:R-:W-:Y:S01]  /*0600*/  IMAD.MOV.U32 R11, RZ, RZ, R18 ;  /* 0x000000ffff0b7224 */ /* 0x000fe200078e0012 */
[----:B--2---:R-:W-:Y:S01]  /*0610*/  MOV R18, R19 ;  /* 0x0000001300127202 */ /* 0x004fe20000000f00 */
[----:B------:R-:W-:Y:S06]  /*0620*/  @P1 BRA `(.L_x_2) ;  /* 0xfffffffc00681947 */ /* 0x000fec000383ffff */
.L_x_1:
[----:B------:R-:W-:Y:S05]  /*0630*/  BSYNC.RECONVERGENT B0 ;  /* 0x0000000000007941 */ /* 0x000fea0003800200 */
.L_x_0:
[----:B------:R-:W-:Y:S05]  /*0640*/  @!P0 EXIT ;  /* 0x000000000000894d */ /* 0x000fea0003800000 */
[----:B------:R-:W0:Y:S08]  /*0650*/  LDC.64 R10, c[0x0][0x388] ;  /* 0x0000e200ff0a7b82 */ /* 0x000e300000000a00 */
[----:B------:R-:W1:Y:S08]  /*0660*/  LDC.64 R26, c[0x0][0x390] ;  /* 0x0000e400ff1a7b82 */ /* 0x000e700000000a00 */
[----:B------:R-:W2:Y:S01]  /*0670*/  LDC.64 R16, c[0x0][0x398] ;  /* 0x0000e600ff107b82 */ /* 0x000ea20000000a00 */
[----:B0-----:R-:W-:-:S05]  /*0680*/  IMAD.WIDE.U32 R8, R3, 0x30, R10 ;  /* 0x0000003003087825 */ /* 0x001fca00078e000a */
[----:B------:R-:W3:Y:S04]  /*0690*/  LDG.E.64 R20, desc[UR4][R8.64+0x8] ;  /* 0x0000080408147981 */ /* 0x000ee8000c1e1b00 */
[----:B------:R-:W4:Y:S04]  /*06a0*/  LDG.E.64 R6, desc[UR4][R8.64+0x10] ;  /* 0x0000100408067981 */ /* 0x000f28000c1e1b00 */
[----:B------:R0:W5:Y:S04]  /*06b0*/  LDG.E.64 R18, desc[UR4][R8.64] ;  /* 0x0000000408127981 */ /* 0x000168000c1e1b00 */
[----:B------:R0:W5:Y:S04]  /*06c0*/  LDG.E R0, desc[UR4][R8.64+0x20] ;  /* 0x0000200408007981 */ /* 0x000168000c1e1900 */
[----:B------:R0:W5:Y:S04]  /*06d0*/  LDG.E.64 R12, desc[UR4][R8.64+0x28] ;  /* 0x00002804080c7981 */ /* 0x000168000c1e1b00 */
[----:B------:R0:W5:Y:S01]  /*06e0*/  LDG.E.64 R14, desc[UR4][R8.64+0x18] ;  /* 0x00001804080e7981 */ /* 0x000162000c1e1b00 */
[----:B---3--:R-:W-:-:S02]  /*06f0*/  IMAD.MOV.U32 R23, RZ, RZ, R20 ;  /* 0x000000ffff177224 */ /* 0x008fc400078e0014 */
[----:B------:R-:W-:Y:S01]  /*0700*/  IMAD.MOV.U32 R4, RZ, RZ, R21 ;  /* 0x000000ffff047224 */ /* 0x000fe200078e0015 */
[----:B----4-:R-:W-:Y:S01]  /*0710*/  MOV R20, R7 ;  /* 0x0000000700147202 */ /* 0x010fe20000000f00 */
[----:B012---:R-:W-:-:S07]  /*0720*/  IMAD.MOV.U32 R5, RZ, RZ, R6 ;  /* 0x000000ffff057224 */ /* 0x007fce00078e0006 */
.L_x_3:
[----:B-----5:R-:W-:Y:S01]  /*0730*/  SHF.R.U32.HI R6, RZ, 0x2, R19 ;  /* 0x00000002ff067819 */ /* 0x020fe20000011613 */
[----:B------:R-:W-:Y:S01]  /*0740*/  IMAD.SHL.U32 R7, R20, 0x10, RZ ;  /* 0x0000001014077824 */ /* 0x000fe200078e00ff */
[C---:B------:R-:W-:Y:S01]  /*0750*/  IADD3 R24, PT, PT, R18.reuse, 0xb0f8a, RZ ;  /* 0x000b0f8a12187810 */ /* 0x040fe20007ffe0ff */
[----:B------:R-:W-:Y:S01]  /*0760*/  VIADD R22, R18, 0x587c5 ;  /* 0x000587c512167836 */ /* 0x000fe20000000000 */
[----:B------:R-:W-:Y:S01]  /*0770*/  LOP3.LUT R6, R6, R19, RZ, 0x3c, !PT ;  /* 0x0000001306067212 */ /* 0x000fe200078e3cff */
[----:B------:R-:W-:-:S03]  /*0780*/  IMAD.WIDE.U32 R28, R3, 0x4, R26 ;  /* 0x00000004031c7825 */ /* 0x000fc600078e001a */
[----:B------:R-:W-:-:S04]  /*0790*/  SHF.L.U32 R8, R6, 0x1, RZ ;  /* 0x0000000106087819 */ /* 0x000fc800000006ff */
[----:B------:R-:W-:Y:S02]  /*07a0*/  LOP3.LUT R7, R20, R7, R8, 0x96, !PT ;  /* 0x0000000714077212 */ /* 0x000fe400078e9608 */
[----:B------:R-:W-:Y:S02]  /*07b0*/  SHF.R.U32.HI R8, RZ, 0x2, R23 ;  /* 0x00000002ff087819 */ /* 0x000fe40000011617 */
[----:B------:R-:W-:Y:S02]  /*07c0*/  LOP3.LUT R21, R7, R6, RZ, 0x3c, !PT ;  /* 0x0000000607157212 */ /* 0x000fe400078e3cff */
[----:B------:R-:W-:-:S03]  /*07d0*/  LOP3.LUT R9, R8, R23, RZ, 0x3c, !PT ;  /* 0x0000001708097212 */ /* 0x000fc600078e3cff */
[----:B------:R-:W-:-:S04]  /*07e0*/  IMAD.IADD R6, R21, 0x1, R22 ;  /* 0x0000000115067824 */ /* 0x000fc800078e0216 */
[----:B------:R-:W-:-:S05]  /*07f0*/  IMAD.HI.U32 R7, R6, -0x7b785d2f, RZ ;  /* 0x8487a2d106077827 */ /* 0x000fca00078e00ff */
[----:B------:R-:W-:-:S05]  /*0800*/  SHF.R.U32.HI R7, RZ, 0x9, R7 ;  /* 0x00000009ff077819 */ /* 0x000fca0000011607 */
[----:B------:R-:W-:Y:S02]  /*0810*/  IMAD R7, R7, -0x3dd, R6 ;  /* 0xfffffc2307077824 */ /* 0x000fe400078e0206 */
[----:B------:R-:W-:-:S03]  /*0820*/  IMAD.SHL.U32 R6, R21, 0x10, RZ ;  /* 0x0000001015067824 */ /* 0x000fc600078e00ff */
[----:B------:R-:W-:Y:S01]  /*0830*/  IADD3 R19, PT, PT, R7, 0xb, RZ ;  /* 0x0000000b07137810 */ /* 0x000fe20007ffe0ff */
[----:B------:R-:W-:-:S03]  /*0840*/  IMAD.SHL.U32 R7, R9, 0x2, RZ ;  /* 0x0000000209077824 */ /* 0x000fc600078e00ff */
[----:B------:R-:W-:Y:S01]  /*0850*/  LOP3.LUT R25, R19, 0x1, RZ, 0xc0, !PT ;  /* 0x0000000113197812 */ /* 0x000fe200078ec0ff */
[----:B------:R0:W-:Y:S01]  /*0860*/  STG.E desc[UR4][R28.64], R19 ;  /* 0x000000131c007986 */ /* 0x0001e2000c101904 */
[----:B------:R-:W-:Y:S01]  /*0870*/  LOP3.LUT R8, R21, R6, R7, 0x96, !PT ;  /* 0x0000000615087212 */ /* 0x000fe200078e9607 */
[----:B------:R-:W-:-:S03]  /*0880*/  IMAD.WIDE.U32 R6, R3, 0x4, R16 ;  /* 0x0000000403067825 */ /* 0x000fc600078e0010 */
[----:B------:R-:W-:Y:S01]  /*0890*/  LOP3.LUT R9, R8, R9, RZ, 0x3c, !PT ;  /* 0x0000000908097212 */ /* 0x000fe200078e3cff */
[----:B------:R-:W-:Y:S01]  /*08a0*/  IMAD.IADD R3, R2, 0x1, R3 ;  /* 0x0000000102037824 */ /* 0x000fe200078e0203 */
[----:B------:R1:W-:Y:S03]  /*08b0*/  STG.E desc[UR4][R6.64], R25 ;  /* 0x0000001906007986 */ /* 0x0003e6000c101904 */
[----:B------:R-:W-:Y:S01]  /*08c0*/  IMAD.IADD R8, R9, 0x1, R24 ;  /* 0x0000000109087824 */ /* 0x000fe200078e0218 */
[----:B0-----:R-:W-:-:S03]  /*08d0*/  SHF.R.U32.HI R29, RZ, 0x2, R4 ;  /* 0x00000002ff1d7819 */ /* 0x001fc60000011604 */
[----:B------:R-:W-:-:S05]  /*08e0*/  IMAD.HI.U32 R19, R8, -0x7b785d2f, RZ ;  /* 0x8487a2d108137827 */ /* 0x000fca00078e00ff */
[----:B------:R-:W-:Y:S01]  /*08f0*/  SHF.R.U32.HI R19, RZ, 0x9, R19 ;  /* 0x00000009ff137819 */ /* 0x000fe20000011613 */
[----:B-1----:R-:W-:-:S04]  /*0900*/  IMAD.WIDE.U32 R6, R3, 0x30, R10 ;  /* 0x0000003003067825 */ /* 0x002fc800078e000a */
[----:B------:R-:W-:Y:S01]  /*0910*/  IMAD R19, R19, -0x3dd, R8 ;  /* 0xfffffc2313137824 */ /* 0x000fe200078e0208 */
[----:B------:R-:W-:Y:S01]  /*0920*/  LOP3.LUT R8, R29, R4, RZ, 0x3c, !PT ;  /* 0x000000041d087212 */ /* 0x000fe200078e3cff */
[----:B------:R0:W-:Y:S01]  /*0930*/  STG.E.64 desc[UR4][R6.64], R22 ;  /* 0x0000001606007986 */ /* 0x0001e2000c101b04 */
[----:B------:R-:W-:Y:S02]  /*0940*/  IMAD.WIDE.U32 R28, R3, 0x4, R26 ;  /* 0x00000004031c7825 */ /* 0x000fe400078e001a */
[----:B------:R-:W-:Y:S01]  /*0950*/  IADD3 R19, PT, PT, R19, 0xb, RZ ;  /* 0x0000000b13137810 */ /* 0x000fe20007ffe0ff */
[----:B------:R-:W-:Y:S04]  /*0960*/  STG.E.64 desc[UR4][R6.64+0x8], R4 ;  /* 0x0000080406007986 */ /* 0x000fe8000c101b04 */
[----:B------:R-:W-:Y:S04]  /*0970*/  STG.E.64 desc[UR4][R6.64+0x10], R20 ;  /* 0x0000101406007986 */ /* 0x000fe8000c101b04 */
[----:B------:R-:W-:Y:S01]  /*0980*/  STG.E.64 desc[UR4][R6.64+0x18], R14 ;  /* 0x0000180e06007986 */ /* 0x000fe2000c101b04 */
[----:B0-----:R-:W-:-:S02]  /*0990*/  IMAD.SHL.U32 R23, R8, 0x2, RZ ;  /* 0x0000000208177824 */ /* 0x001fc400078e00ff */
[C---:B------:R-:W-:Y:S01]  /*09a0*/  IMAD.SHL.U32 R22, R9.reuse, 0x10, RZ ;  /* 0x0000001009167824 */ /* 0x040fe200078e00ff */
[----:B------:R-:W-:Y:S04]  /*09b0*/  STG.E desc[UR4][R6.64+0x20], R0 ;  /* 0x0000200006007986 */ /* 0x000fe8000c101904 */
[----:B------:R-:W-:Y:S01]  /*09c0*/  LOP3.LUT R25, R9, R22, R23, 0x96, !PT ;  /* 0x0000001609197212 */ /* 0x000fe200078e9617 */
[----:B------:R0:W-:Y:S01]  /*09d0*/  STG.E.64 desc[UR4][R6.64+0x28], R12 ;  /* 0x0000280c06007986 */ /* 0x0001e2000c101b04 */
[C---:B------:R-:W-:Y:S02]  /*09e0*/  IADD3 R22, PT, PT, R18.reuse, 0x10974f, RZ ;  /* 0x0010974f12167810 */ /* 0x040fe40007ffe0ff */
[----:B------:R-:W-:Y:S01]  /*09f0*/  LOP3.LUT R23, R19, 0x1, RZ, 0xc0, !PT ;  /* 0x0000000113177812 */ /* 0x000fe200078ec0ff */
[----:B------:R1:W-:Y:S01]  /*0a00*/  STG.E desc[UR4][R28.64], R19 ;  /* 0x000000131c007986 */ /* 0x0003e2000c101904 */
[----:B------:R-:W-:-:S02]  /*0a10*/  IADD3 R18, PT, PT, R18, 0x161f14, RZ ;  /* 0x00161f1412127810 */ /* 0x000fc40007ffe0ff */
[----:B0-----:R-:W-:Y:S01]  /*0a20*/  LOP3.LUT R7, R25, R8, RZ, 0x3c, !PT ;  /* 0x0000000819077212 */ /* 0x001fe200078e3cff */
[----:B------:R-:W-:Y:S01]  /*0a30*/  IMAD.MOV.U32 R25, RZ, RZ, R4 ;  /* 0x000000ffff197224 */ /* 0x000fe200078e0004 */
[----:B------:R-:W-:Y:S01]  /*0a40*/  MOV R8, R21 ;  /* 0x0000001500087202 */ /* 0x000fe20000000f00 */
[----:B-1----:R-:W-:Y:S01]  /*0a50*/  IMAD.WIDE.U32 R28, R3, 0x4, R16 ;  /* 0x00000004031c7825 */ /* 0x002fe200078e0010 */
[----:B------:R-:W-:-:S03]  /*0a60*/  IADD3 R6, PT, PT, R7, R22, RZ ;  /* 0x0000001607067210 */ /* 0x000fc60007ffe0ff */
[----:B------:R-:W-:Y:S01]  /*0a70*/  IMAD.IADD R3, R3, 0x1, R2 ;  /* 0x0000000103037824 */ /* 0x000fe200078e0202 */
[----:B------:R0:W-:Y:S01]  /*0a80*/  STG.E desc[UR4][R28.64], R23 ;  /* 0x000000171c007986 */ /* 0x0001e2000c101904 */
[----:B------:R-:W-:-:S05]  /*0a90*/  IMAD.HI.U32 R4, R6, -0x7b785d2f, RZ ;  /* 0x8487a2d106047827 */ /* 0x000fca00078e00ff */
[----:B------:R-:W-:Y:S02]  /*0aa0*/  SHF.R.U32.HI R19, RZ, 0x9, R4 ;  /* 0x00000009ff137819 */ /* 0x000fe40000011604 */
[----:B------:R-:W-:-:S03]  /*0ab0*/  SHF.R.U32.HI R4, RZ, 0x2, R5 ;  /* 0x00000002ff047819 */ /* 0x000fc60000011605 */
[----:B------:R-:W-:Y:S01]  /*0ac0*/  IMAD R19, R19, -0x3dd, R6 ;  /* 0xfffffc2313137824 */ /* 0x000fe200078e0206 */
[----:B------:R-:W-:Y:S01]  /*0ad0*/  LOP3.LUT R4, R4, R5, RZ, 0x3c, !PT ;  /* 0x0000000504047212 */ /* 0x000fe200078e3cff */
[----:B0-----:R-:W-:Y:S01]  /*0ae0*/  IMAD.WIDE.U32 R28, R3, 0x30, R10 ;  /* 0x00000030031c7825 */ /* 0x001fe200078e000a */
[----:B------:R-:W-:-:S03]  /*0af0*/  SHF.L.U32 R6, R7, 0x4, RZ ;  /* 0x0000000407067819 */ /* 0x000fc600000006ff */
[----:B------:R-:W-:Y:S01]  /*0b00*/  IMAD.SHL.U32 R23, R4, 0x2, RZ ;  /* 0x0000000204177824 */ /* 0x000fe200078e00ff */
[----:B------:R0:W-:Y:S04]  /*0b10*/  STG.E.64 desc[UR4][R28.64], R24 ;  /* 0x000000181c007986 */ /* 0x0001e8000c101b04 */
[----:B------:R-:W-:Y:S01]  /*0b20*/  STG.E.64 desc[UR4][R28.64+0x10], R8 ;  /* 0x000010081c007986 */ /* 0x000fe2000c101b04 */
[----:B------:R-:W-:Y:S02]  /*0b30*/  LOP3.LUT R23, R7, R6, R23, 0x96, !PT ;  /* 0x0000000607177212 */ /* 0x000fe400078e9617 */
[----:B------:R-:W-:Y:S01]  /*0b40*/  MOV R6, R9 ;  /* 0x0000000900067202 */ /* 0x000fe20000000f00 */
[----:B------:R-:W-:Y:S04]  /*0b50*/  STG.E.64 desc[UR4][R28.64+0x18], R14 ;  /* 0x0000180e1c007986 */ /* 0x000fe8000c101b04 */
[----:B------:R-:W-:Y:S01]  /*0b60*/  STG.E desc[UR4][R28.64+0x20], R0 ;  /* 0x000020001c007986 */ /* 0x000fe2000c101904 */
[----:B0-----:R-:W-:Y:S01]  /*0b70*/  MOV R24, R5 ;  /* 0x0000000500187202 */ /* 0x001fe20000000f00 */
[----:B------:R-:W-:-:S02]  /*0b80*/  IMAD.MOV.U32 R25, RZ, RZ, R20 ;  /* 0x000000ffff197224 */ /* 0x000fc400078e0014 */
[----:B------:R-:W-:Y:S04]  /*0b90*/  STG.E.64 desc[UR4][R28.64+0x28], R12 ;  /* 0x0000280c1c007986 */ /* 0x000fe8000c101b04 */
[----:B------:R0:W-:Y:S02]  /*0ba0*/  STG.E.64 desc[UR4][R28.64+0x8], R24 ;  /* 0x000008181c007986 */ /* 0x0001e4000c101b04 */
[----:B0-----:R-:W-:Y:S01]  /*0bb0*/  VIADD R24, R19, 0xb ;  /* 0x0000000b13187836 */ /* 0x001fe20000000000 */
[----:B------:R-:W-:Y:S01]  /*0bc0*/  LOP3.LUT R25, R23, R4, RZ, 0x3c, !PT ;  /* 0x0000000417197212 */ /* 0x000fe200078e3cff */
[----:B------:R-:W-:-:S03]  /*0bd0*/  IMAD.WIDE.U32 R28, R3, 0x4, R26 ;  /* 0x00000004031c7825 */ /* 0x000fc600078e001a */
[----:B------:R-:W-:Y:S01]  /*0be0*/  LOP3.LUT R19, R24, 0x1, RZ, 0xc0, !PT ;  /* 0x0000000118137812 */ /* 0x000fe200078ec0ff */
[----:B------:R-:W-:Y:S01]  /*0bf0*/  IMAD.IADD R8, R25, 0x1, R18 ;  /* 0x0000000119087824 */ /* 0x000fe200078e0212 */
[----:B------:R0:W-:Y:S01]  /*0c00*/  STG.E desc[UR4][R28.64], R24 ;  /* 0x000000181c007986 */ /* 0x0001e2000c101904 */
[----:B------:R-:W-:Y:S02]  /*0c10*/  IMAD.MOV.U32 R23, RZ, RZ, R5 ;  /* 0x000000ffff177224 */ /* 0x000fe400078e0005 */
[----:B0-----:R-:W-:Y:S01]  /*0c20*/  IMAD.WIDE.U32 R28, R3, 0x4, R16 ;  /* 0x00000004031c7825 */ /* 0x001fe200078e0010 */
[----:B------:R-:W-:-:S04]  /*0c30*/  MOV R24, R7 ;  /* 0x0000000700187202 */ /* 0x000fc80000000f00 */
[----:B------:R0:W-:Y:S02]  /*0c40*/  STG.E desc[UR4][R28.64], R19 ;  /* 0x000000131c007986 */ /* 0x0001e4000c101904 */
[----:B0-----:R-:W-:Y:S01]  /*0c50*/  IADD3 R19, PT, PT, R3, R2, RZ ;  /* 0x0000000203137210 */ /* 0x001fe20007ffe0ff */
[----:B------:R-:W-:-:S04]  /*0c60*/  IMAD.HI.U32 R3, R8, -0x7b785d2f, RZ ;  /* 0x8487a2d108037827 */ /* 0x000fc800078e00ff */
[----:B------:R-:W-:Y:S01]  /*0c70*/  IMAD.WIDE.U32 R4, R19, 0x30, R10 ;  /* 0x0000003013047825 */ /* 0x000fe200078e000a */
[----:B------:R-:W-:-:S04]  /*0c80*/  SHF.R.U32.HI R3, RZ, 0x9, R3 ;  /* 0x00000009ff037819 */ /* 0x000fc80000011603 */
[----:B------:R0:W-:Y:S01]  /*0c90*/  STG.E.64 desc[UR4][R4.64], R22 ;  /* 0x0000001604007986 */ /* 0x0001e2000c101b04 */
[----:B------:R-:W-:-:S03]  /*0ca0*/  IMAD R3, R3, -0x3dd, R8 ;  /* 0xfffffc2303037824 */ /* 0x000fc600078e0208 */
[----:B------:R-:W-:Y:S01]  /*0cb0*/  STG.E.64 desc[UR4][R4.64+0x10], R6 ;  /* 0x0000100604007986 */ /* 0x000fe2000c101b04 */
[----:B------:R-:W-:Y:S01]  /*0cc0*/  VIADD R8, R3, 0xb ;  /* 0x0000000b03087836 */ /* 0x000fe20000000000 */
[----:B------:R-:W-:Y:S02]  /*0cd0*/  IADD3 R3, PT, PT, R19, R2, RZ ;  /* 0x0000000213037210 */ /* 0x000fe40007ffe0ff */
[----:B------:R-:W-:Y:S02]  /*0ce0*/  STG.E.64 desc[UR4][R4.64+0x8], R20 ;  /* 0x0000081404007986 */ /* 0x000fe4000c101b04 */
[C---:B------:R-:W-:Y:S01]  /*0cf0*/  ISETP.GE.AND P0, PT, R3.reuse, UR6, PT ;  /* 0x0000000603007c0c */ /* 0x040fe2000bf06270 */
[----:B------:R-:W-:Y:S01]  /*0d00*/  IMAD.WIDE.U32 R28, R3, 0x30, R10 ;  /* 0x00000030031c7825 */ /* 0x000fe200078e000a */
[----:B------:R-:W-:Y:S03]  /*0d10*/  STG.E.64 desc[UR4][R4.64+0x18], R14 ;  /* 0x0000180e04007986 */ /* 0x000fe6000c101b04 */
[C---:B0-----:R-:W-:Y:S01]  /*0d20*/  IMAD.WIDE.U32 R22, R19.reuse, 0x4, R26 ;  /* 0x0000000413167825 */ /* 0x041fe200078e001a */
[----:B------:R-:W-:Y:S04]  /*0d30*/  STG.E desc[UR4][R4.64+0x20], R0 ;  /* 0x0000200004007986 */ /* 0x000fe8000c101904 */
[----:B------:R0:W-:Y:S04]  /*0d40*/  STG.E.64 desc[UR4][R4.64+0x28], R12 ;  /* 0x0000280c04007986 */ /* 0x0001e8000c101b04 */
[----:B------:R1:W-:Y:S01]  /*0d50*/  STG.E desc[UR4][R22.64], R8 ;  /* 0x0000000816007986 */ /* 0x0003e2000c101904 */
[----:B0-----:R-:W-:Y:S01]  /*0d60*/  IMAD.WIDE.U32 R4, R19, 0x4, R16 ;  /* 0x0000000413047825 */ /* 0x001fe200078e0010 */
[----:B------:R-:W-:-:S03]  /*0d70*/  LOP3.LUT R19, R8, 0x1, RZ, 0xc0, !PT ;  /* 0x0000000108137812 */ /* 0x000fc600078ec0ff */
[--C-:B-1----:R-:W-:Y:S02]  /*0d80*/  IMAD.MOV.U32 R8, RZ, RZ, R21.reuse ;  /* 0x000000ffff087224 */ /* 0x102fe400078e0015 */
[----:B------:R0:W-:Y:S01]  /*0d90*/  STG.E desc[UR4][R4.64], R19 ;  /* 0x0000001304007986 */ /* 0x0001e2000c101904 */
[----:B------:R-:W-:-:S03]  /*0da0*/  IMAD.MOV.U32 R23, RZ, RZ, R21 ;  /* 0x000000ffff177224 */ /* 0x000fc600078e0015 */
[----:B------:R-:W-:Y:S04]  /*0db0*/  STG.E.64 desc[UR4][R28.64+0x8], R8 ;  /* 0x000008081c007986 */ /* 0x000fe8000c101b04 */
[----:B------:R-:W-:Y:S04]  /*0dc0*/  STG.E.64 desc[UR4][R28.64+0x10], R24 ;  /* 0x000010181c007986 */ /* 0x000fe8000c101b04 */
[----:B------:R-:W-:Y:S01]  /*0dd0*/  STG.E.64 desc[UR4][R28.64+0x18], R14 ;  /* 0x0000180e1c007986 */ /* 0x000fe2000c101b04 */
[----:B0-----:R-:W-:Y:S01]  /*0de0*/  IMAD.MOV.U32 R19, RZ, RZ, R20 ;  /* 0x000000ffff137224 */ /* 0x001fe200078e0014 */
[----:B------:R-:W-:Y:S01]  /*0df0*/  MOV R4, R9 ;  /* 0x0000000900047202 */ /* 0x000fe20000000f00 */
[----:B------:R-:W-:Y:S01]  /*0e00*/  IMAD.MOV.U32 R5, RZ, RZ, R7 ;  /* 0x000000ffff057224 */ /* 0x000fe200078e0007 */
[----:B------:R-:W-:Y:S04]  /*0e10*/  STG.E desc[UR4][R28.64+0x20], R0 ;  /* 0x000020001c007986 */ /* 0x000fe8000c101904 */
[----:B------:R-:W-:Y:S04]  /*0e20*/  STG.E.64 desc[UR4][R28.64+0x28], R12 ;  /* 0x0000280c1c007986 */ /* 0x000fe8000c101b04 */
[----:B------:R0:W-:Y:S02]  /*0e30*/  STG.E.64 desc[UR4][R28.64], R18 ;  /* 0x000000121c007986 */ /* 0x0001e4000c101b04 */
[----:B0-----:R-:W-:-:S02]  /*0e40*/  MOV R19, R20 ;  /* 0x0000001400137202 */ /* 0x001fc40000000f00 */
[----:B------:R-:W-:Y:S01]  /*0e50*/  MOV R20, R25 ;  /* 0x0000001900147202 */ /* 0x000fe20000000f00 */
[----:B------:R-:W-:Y:S06]  /*0e60*/  @!P0 BRA `(.L_x_3) ;  /* 0xfffffff800308947 */ /* 0x000fec000383ffff */
[----:B------:R-:W-:Y:S05]  /*0e70*/  EXIT ;  /* 0x000000000000794d */ /* 0x000fea0003800000 */
.L_x_4:
[----:B------:R-:W-:-:S00]  /*0e80*/  BRA `(.L_x_4) ;  /* 0xfffffffc00fc7947 */ /* 0x000fc0000383ffff */
[----:B------:R-:W-:-:S00]  /*0e90*/  NOP ;  /* 0x0000000000007918 */ /* 0x000fc00000000000 */
        /* <DEDUP_REMOVED lines=14> */
.L_x_46:


//--------------------- .text._Z16k_even_odd_checkiiP17curandStateXORWOWPiS1_ --------------------------
	.section	.text._Z16k_even_odd_checkiiP17curandStateXORWOWPiS1_,"ax",@progbits
	.align	128
        .global         _Z16k_even_odd_checkiiP17curandStateXORWOWPiS1_
        .type           _Z16k_even_odd_checkiiP17curandStateXORWOWPiS1_,@function
        .size           _Z16k_even_odd_checkiiP17curandStateXORWOWPiS1_,(.L_x_47 - _Z16k_even_odd_checkiiP17curandStateXORWOWPiS1_)
        .other          _Z16k_even_odd_checkiiP17curandStateXORWOWPiS1_,@"STO_CUDA_ENTRY STV_DEFAULT"
_Z16k_even_odd_checkiiP17curandStateXORWOWPiS1_:
.text._Z16k_even_odd_checkiiP17curandStateXORWOWPiS1_:
[----:B------:R-:W-:Y:S01]  /*0000*/  LDC R1, c[0x0][0x37c] ;  /* 0x0000df00ff017b82 */ /* 0x000fe20000000800 */
[----:B------:R-:W0:Y:S01]  /*0010*/  S2R R0, SR_TID.X ;  /* 0x0000000000007919 */ /* 0x000e220000002100 */
[----:B------:R-:W0:Y:S02]  /*0020*/  LDCU UR4, c[0x0][0x380] ;  /* 0x00007000ff0477ac */ /* 0x000e240008000800 */
[----:B0-----:R-:W-:-:S13]  /*0030*/  ISETP.GE.AND P0, PT, R0, UR4, PT ;  /* 0x0000000400007c0c */ /* 0x001fda000bf06270 */
[----:B------:R-:W-:Y:S05]  /*0040*/  @P0 EXIT ;  /* 0x000000000000094d */ /* 0x000fea0003800000 */
[----:B------:R-:W0:Y:S02]  /*0050*/  LDCU.64 UR6, c[0x0][0x358] ;  /* 0x00006b00ff0677ac */ /* 0x000e240008000a00 */
.L_x_14:
[----:B-1----:R-:W1:Y:S01]  /*0060*/  LDC R4, c[0x0][0x384] ;  /* 0x0000e100ff047b82 */ /* 0x002e620000000800 */
[----:B------:R-:W-:Y:S01]  /*0070*/  IMAD.MOV.U32 R5, RZ, RZ, -0x266e14b1 ;  /* 0xd991eb4fff057424 */ /* 0x000fe200078e00ff */
[----:B------:R-:W-:Y:S06]  /*0080*/  BSSY.RECONVERGENT B0, `(.L_x_5) ;  /* 0x00000eb000007945 */ /* 0x000fec0003800200 */
[----:B------:R-:W2:Y:S01]  /*0090*/  LDC.64 R2, c[0x0][0x388] ;  /* 0x0000e200ff027b82 */ /* 0x000ea20000000a00 */
[C---:B-1----:R-:W-:Y:S02]  /*00a0*/  ISETP.GT.AND P0, PT, R4.reuse, -0x1, PT ;  /* 0xffffffff0400780c */ /* 0x042fe40003f04270 */
[----:B------:R-:W-:-:S02]  /*00b0*/  LOP3.LUT R4, R4, 0xaad26b49, RZ, 0x3c, !PT ;  /* 0xaad26b4904047812 */ /* 0x000fc400078e3cff */
[----:B------:R-:W-:Y:S02]  /*00c0*/  SEL R6, R5, 0x8bf16996, P0 ;  /* 0x8bf1699605067807 */ /* 0x000fe40000000000 */
[----:B------:R-:W-:Y:S01]  /*00d0*/  ISETP.NE.AND P0, PT, R0, RZ, PT ;  /* 0x000000ff0000720c */ /* 0x000fe20003f05270 */
[----:B------:R-:W-:Y:S01]  /*00e0*/  IMAD R5, R4, 0x4182bed5, RZ ;  /* 0x4182bed504057824 */ /* 0x000fe200078e02ff */
[C---:B------:R-:W-:Y:S01]  /*00f0*/  LOP3.LUT R8, R6.reuse, 0x5491333, RZ, 0x3c, !PT ;  /* 0x0549133306087812 */ /* 0x040fe200078e3cff */
[C---:B------:R-:W-:Y:S02]  /*0100*/  VIADD R7, R6.reuse, 0x1f123bb5 ;  /* 0x1f123bb506077836 */ /* 0x040fe40000000000 */
[C---:B------:R-:W-:Y:S01]  /*0110*/  VIADD R9, R5.reuse, 0x583f19 ;  /* 0x00583f1905097836 */ /* 0x040fe20000000000 */
[----:B------:R-:W-:Y:S01]  /*0120*/  IADD3 R4, PT, PT, R6, 0x64f0c9, R5 ;  /* 0x0064f0c906047810 */ /* 0x000fe20007ffe005 */
[----:B--2---:R-:W-:Y:S01]  /*0130*/  IMAD.WIDE.U32 R2, R0, 0x30, R2 ;  /* 0x0000003000027825 */ /* 0x004fe200078e0002 */
[----:B------:R-:W-:-:S03]  /*0140*/  LOP3.LUT R6, R5, 0x159a55e5, RZ, 0x3c, !PT ;  /* 0x159a55e505067812 */ /* 0x000fc600078e3cff */
[----:B------:R-:W-:Y:S01]  /*0150*/  VIADD R5, R5, 0x75bcd15 ;  /* 0x075bcd1505057836 */ /* 0x000fe20000000000 */
[----:B0-----:R0:W-:Y:S04]  /*0160*/  STG.E.64 desc[UR6][R2.64+0x10], R8 ;  /* 0x0000100802007986 */ /* 0x0011e8000c101b06 */
[----:B------:R0:W-:Y:S04]  /*0170*/  STG.E.64 desc[UR6][R2.64+0x8], R6 ;  /* 0x0000080602007986 */ /* 0x0001e8000c101b06 */
[----:B------:R0:W-:Y:S01]  /*0180*/  STG.E.64 desc[UR6][R2.64], R4 ;  /* 0x0000000402007986 */ /* 0x0001e2000c101b06 */
[----:B------:R-:W-:Y:S05]  /*0190*/  @!P0 BRA `(.L_x_6) ;  /* 0x0000000c00648947 */ /* 0x000fea0003800000 */
[----:B------:R-:W-:Y:S01]  /*01a0*/  BSSY.RECONVERGENT B1, `(.L_x_7) ;  /* 0x00000d5000017945 */ /* 0x000fe20003800200 */
[----:B------:R-:W-:Y:S02]  /*01b0*/  IMAD.MOV.U32 R10, RZ, RZ, RZ ;  /* 0x000000ffff0a7224 */ /* 0x000fe400078e00ff */
[----:B------:R-:W-:Y:S02]  /*01c0*/  IMAD.MOV.U32 R11, RZ, RZ, R0 ;  /* 0x000000ffff0b7224 */ /* 0x000fe400078e0000 */
[----:B------:R-:W-:-:S07]  /*01d0*/  IMAD.MOV.U32 R12, RZ, RZ, RZ ;  /* 0x000000ffff0c7224 */ /* 0x000fce00078e00ff */
.L_x_13:
[----:B0-----:R-:W-:Y:S01]  /*01e0*/  LOP3.LUT R2, R11, 0x3, RZ, 0xc0, !PT ;  /* 0x000000030b027812 */ /* 0x001fe200078ec0ff */
[----:B------:R-:W-:Y:S03]  /*01f0*/  BSSY.RECONVERGENT B2, `(.L_x_8) ;  /* 0x00000c9000027945 */ /* 0x000fe60003800200 */
[----:B------:R-:W-:-:S04]  /*0200*/  ISETP.NE.U32.AND P0, PT, R2, RZ, PT ;  /* 0x000000ff0200720c */ /* 0x000fc80003f05070 */
[----:B------:R-:W-:-:S13]  /*0210*/  ISETP.NE.AND.EX P0, PT, RZ, RZ, PT, P0 ;  /* 0x000000ffff00720c */ /* 0x000fda0003f05300 */
[----:B------:R-:W-:Y:S05]  /*0220*/  @!P0 BRA `(.L_x_9) ;  /* 0x0000000c00148947 */ /* 0x000fea0003800000 */
[----:B------:R-:W0:Y:S01]  /*0230*/  LDC.64 R4, c[0x4][RZ] ;  /* 0x01000000ff047b82 */ /* 0x000e220000000a00 */
[----:B------:R-:W-:Y:S02]  /*0240*/  IMAD.MOV.U32 R13, RZ, RZ, RZ ;  /* 0x000000ffff0d7224 */ /* 0x000fe400078e00ff */
[----:B0-----:R-:W-:-:S07]  /*0250*/  IMAD.WIDE.U32 R4, R10, 0xc80, R4 ;  /* 0x00000c800a047825 */ /* 0x001fce00078e0004 */
.L_x_12:
[----:B0-----:R-:W-:Y:S02]  /*0260*/  CS2R R14, SRZ ;  /* 0x00000000000e7805 */ /* 0x001fe4000001ff00 */
[----:B------:R-:W-:Y:S02]  /*0270*/  CS2R R8, SRZ ;  /* 0x0000000000087805 */ /* 0x000fe4000001ff00 */
[----:B------:R-:W-:-:S07]  /*0280*/  CS2R R2, SRZ ;  /* 0x0000000000027805 */ /* 0x000fce000001ff00 */
.L_x_11:
[----:B------:R-:W0:Y:S02]  /*0290*/  LDC.64 R6, c[0x0][0x388] ;  /* 0x0000e200ff067b82 */ /* 0x000e240000000a00 */
[----:B0-----:R-:W-:-:S04]  /*02a0*/  IMAD.WIDE.U32 R6, R0, 0x30, R6 ;  /* 0x0000003000067825 */ /* 0x001fc800078e0006 */
[----:B------:R-:W-:-:S05]  /*02b0*/  IMAD.WIDE.U32 R6, R15, 0x4, R6 ;  /* 0x000000040f067825 */ /* 0x000fca00078e0006 */
[----:B------:R0:W5:Y:S01]  /*02c0*/  LDG.E R16, desc[UR6][R6.64+0x4] ;  /* 0x0000040606107981 */ /* 0x000162000c1e1900 */
[----:B------:R-:W-:-:S07]  /*02d0*/  IMAD.MOV.U32 R17, RZ, RZ, RZ ;  /* 0x000000ffff117224 */ /* 0x000fce00078e00ff */
.L_x_10:
[----:B-----5:R-:W-:Y:S01]  /*02e0*/  SHF.R.U32.HI R22, RZ, R17, R16 ;  /* 0x00000011ff167219 */ /* 0x020fe20000011610 */
[----:B0-----:R-:W-:-:S03]  /*02f0*/  IMAD.SHL.U32 R6, R15, 0x20, RZ ;  /* 0x000000200f067824 */ /* 0x001fc600078e00ff */
[----:B------:R-:W-:Y:S01]  /*0300*/  LOP3.LUT R7, R22, 0x1, RZ, 0xc0, !PT ;  /* 0x0000000116077812 */ /* 0x000fe200078ec0ff */
[----:B------:R-:W-:-:S03]  /*0310*/  IMAD.IADD R6, R6, 0x1, R17 ;  /* 0x0000000106067824 */ /* 0x000fc600078e0211 */
[----:B------:R-:W-:Y:S01]  /*0320*/  ISETP.NE.U32.AND P0, PT, R7, 0x1, PT ;  /* 0x000000010700780c */ /* 0x000fe20003f05070 */
[----:B------:R-:W-:-:S03]  /*0330*/  IMAD R7, R6, 0x5, RZ ;  /* 0x0000000506077824 */ /* 0x000fc600078e02ff */
[----:B------:R-:W-:Y:S01]  /*0340*/  R2P PR, R22, 0x7e ;  /* 0x0000007e16007804 */ /* 0x000fe20000000000 */
[----:B------:R-:W-:-:S08]  /*0350*/  IMAD.WIDE.U32 R6, R7, 0x4, R4 ;  /* 0x0000000407067825 */ /* 0x000fd000078e0004 */
[----:B------:R-:W2:Y:S04]  /*0360*/  @!P0 LDG.E R19, desc[UR6][R6.64] ;  /* 0x0000000606138981 */ /* 0x000ea8000c1e1900 */
[----:B------:R-:W3:Y:S04]  /*0370*/  @P1 LDG.E R21, desc[UR6][R6.64+0x14] ;  /* 0x0000140606151981 */ /* 0x000ee8000c1e1900 */
[----:B------:R-:W4:Y:S04]  /*0380*/  @!P0 LDG.E R18, desc[UR6][R6.64+0x10] ;  /* 0x0000100606128981 */ /* 0x000f28000c1e1900 */
[----:B------:R-:W4:Y:S04]  /*0390*/  @P2 LDG.E R23, desc[UR6][R6.64+0x28] ;  /* 0x0000280606172981 */ /* 0x000f28000c1e1900 */
[----:B------:R-:W4:Y:S04]  /*03a0*/  @P1 LDG.E R20, desc[UR6][R6.64+0x24] ;  /* 0x0000240606141981 */ /* 0x000f28000c1e1900 */
[----:B------:R-:W4:Y:S04]  /*03b0*/  @P3 LDG.E R25, desc[UR6][R6.64+0x3c] ;  /* 0x00003c0606193981 */ /* 0x000f28000c1e1900 */
[----:B------:R-:W4:Y:S04]  /*03c0*/  @P2 LDG.E R24, desc[UR6][R6.64+0x38] ;  /* 0x0000380606182981 */ /* 0x000f28000c1e1900 */
[----:B------:R-:W4:Y:S04]  /*03d0*/  @P4 LDG.E R27, desc[UR6][R6.64+0x50] ;  /* 0x00005006061b4981 */ /* 0x000f28000c1e1900 */
[----:B------:R-:W4:Y:S01]  /*03e0*/  @P5 LDG.E R29, desc[UR6][R6.64+0x64] ;  /* 0x00006406061d5981 */ /* 0x000f22000c1e1900 */
[----:B--2---:R-:W-:-:S03]  /*03f0*/  @!P0 LOP3.LUT R14, R14, R19, RZ, 0x3c, !PT ;  /* 0x000000130e0e8212 */ /* 0x004fc600078e3cff */
[----:B------:R-:W2:Y:S01]  /*0400*/  @!P0 LDG.E R19, desc[UR6][R6.64+0x4] ;  /* 0x0000040606138981 */ /* 0x000ea2000c1e1900 */
[----:B---3--:R-:W-:-:S03]  /*0410*/  @P1 LOP3.LUT R14, R14, R21, RZ, 0x3c, !PT ;  /* 0x000000150e0e1212 */ /* 0x008fc600078e3cff */
[----:B------:R-:W3:Y:S01]  /*0420*/  @!P0 LDG.E R21, desc[UR6][R6.64+0xc] ;  /* 0x00000c0606158981 */ /* 0x000ee2000c1e1900 */
[----:B----4-:R-:W-:-:S03]  /*0430*/  @!P0 LOP3.LUT R9, R9, R18, RZ, 0x3c, !PT ;  /* 0x0000001209098212 */ /* 0x010fc600078e3cff */
[----:B------:R-:W4:Y:S01]  /*0440*/  @!P0 LDG.E R18, desc[UR6][R6.64+0x8] ;  /* 0x0000080606128981 */ /* 0x000f22000c1e1900 */
[----:B------:R-:W-:-:S03]  /*0450*/  @P2 LOP3.LUT R14, R14, R23, RZ, 0x3c, !PT ;  /* 0x000000170e0e2212 */ /* 0x000fc600078e3cff */
[----:B------:R-:W4:Y:S01]  /*0460*/  @P1 LDG.E R23, desc[UR6][R6.64+0x18] ;  /* 0x0000180606171981 */ /* 0x000f22000c1e1900 */
[----:B------:R-:W-:-:S03]  /*0470*/  @P1 LOP3.LUT R9, R9, R20, RZ, 0x3c, !PT ;  /* 0x0000001409091212 */ /* 0x000fc600078e3cff */
[----:B------:R-:W4:Y:S01]  /*0480*/  @P1 LDG.E R20, desc[UR6][R6.64+0x1c] ;  /* 0x00001c0606141981 */ /* 0x000f22000c1e1900 */
[----:B------:R-:W-:-:S03]  /*0490*/  @P3 LOP3.LUT R14, R14, R25, RZ, 0x3c, !PT ;  /* 0x000000190e0e3212 */ /* 0x000fc600078e3cff */
[----:B------:R-:W4:Y:S01]  /*04a0*/  @P1 LDG.E R25, desc[UR6][R6.64+0x20] ;  /* 0x0000200606191981 */ /* 0x000f22000c1e1900 */
[----:B------:R-:W-:-:S03]  /*04b0*/  @P2 LOP3.LUT R9, R9, R24, RZ, 0x3c, !PT ;  /* 0x0000001809092212 */ /* 0x000fc600078e3cff */
[----:B------:R-:W4:Y:S01]  /*04c0*/  @P3 LDG.E R24, desc[UR6][R6.64+0x4c] ;  /* 0x00004c0606183981 */ /* 0x000f22000c1e1900 */
[----:B--2---:R-:W-:-:S03]  /*04d0*/  @!P0 LOP3.LUT R2, R2, R19, RZ, 0x3c, !PT ;  /* 0x0000001302028212 */ /* 0x004fc600078e3cff */
[----:B------:R-:W2:Y:S01]  /*04e0*/  @P2 LDG.E R19, desc[UR6][R6.64+0x2c] ;  /* 0x00002c0606132981 */ /* 0x000ea2000c1e1900 */
[----:B---3--:R-:W-:-:S03]  /*04f0*/  @!P0 LOP3.LUT R8, R8, R21, RZ, 0x3c, !PT ;  /* 0x0000001508088212 */ /* 0x008fc600078e3cff */
[----:B------:R-:W3:Y:S01]  /*0500*/  @P2 LDG.E R21, desc[UR6][R6.64+0x34] ;  /* 0x0000340606152981 */ /* 0x000ee2000c1e1900 */
[----:B----4-:R-:W-:-:S03]  /*0510*/  @!P0 LOP3.LUT R3, R3, R18, RZ, 0x3c, !PT ;  /* 0x0000001203038212 */ /* 0x010fc600078e3cff */
[----:B------:R-:W4:Y:S01]  /*0520*/  @P2 LDG.E R18, desc[UR6][R6.64+0x30] ;  /* 0x0000300606122981 */ /* 0x000f22000c1e1900 */
        /* <DEDUP_REMOVED lines=10> */
[----:B--2---:R-:W-:-:S03]  /*05d0*/  @P2 LOP3.LUT R2, R2, R19, RZ, 0x3c, !PT ;  /* 0x0000001302022212 */ /* 0x004fc600078e3cff */
[----:B------:R-:W2:Y:S01]  /*05e0*/  @P4 LDG.E R19, desc[UR6][R6.64+0x54] ;  /* 0x0000540606134981 */ /* 0x000ea2000c1e1900 */
[----:B---3--:R-:W-:-:S03]  /*05f0*/  @P2 LOP3.LUT R8, R8, R21, RZ, 0x3c, !PT ;  /* 0x0000001508082212 */ /* 0x008fc600078e3cff */
[----:B------:R-:W3:Y:S01]  /*0600*/  @P4 LDG.E R21, desc[UR6][R6.64+0x5c] ;  /* 0x00005c0606154981 */ /* 0x000ee2000c1e1900 */
[----:B----4-:R-:W-:-:S03]  /*0610*/  @P2 LOP3.LUT R3, R3, R18, RZ, 0x3c, !PT ;  /* 0x0000001203032212 */ /* 0x010fc600078e3cff */
        /* <DEDUP_REMOVED lines=9> */
[----:B------:R-:W-:Y:S02]  /*06b0*/  LOP3.LUT P0, RZ, R22, 0x80, RZ, 0xc0, !PT ;  /* 0x0000008016ff7812 */ /* 0x000fe4000780c0ff */
[----:B------:R-:W-:-:S04]  /*06c0*/  @P5 LOP3.LUT R14, R14, R29, RZ, 0x3c, !PT ;  /* 0x0000001d0e0e5212 */ /* 0x000fc800078e3cff */
[----:B------:R-:W-:-:S07]  /*06d0*/  @P6 LOP3.LUT R14, R14, R27, RZ, 0x3c, !PT ;  /* 0x0000001b0e0e6212 */ /* 0x000fce00078e3cff */
[----:B------:R-:W4:Y:S04]  /*06e0*/  @P0 LDG.E R27, desc[UR6][R6.64+0x8c] ;  /* 0x00008c06061b0981 */ /* 0x000f28000c1e1900 */
        /* <DEDUP_REMOVED lines=15> */
[----:B------:R-:W-:Y:S02]  /*07e0*/  @P0 LOP3.LUT R14, R14, R27, RZ, 0x3c, !PT ;  /* 0x0000001b0e0e0212 */ /* 0x000fe400078e3cff */
[----:B--2---:R-:W-:Y:S02]  /*07f0*/  @P6 LOP3.LUT R2, R2, R19, RZ, 0x3c, !PT ;  /* 0x0000001302026212 */ /* 0x004fe400078e3cff */
[----:B---3--:R-:W-:Y:S02]  /*0800*/  @P6 LOP3.LUT R8, R8, R21, RZ, 0x3c, !PT ;  /* 0x0000001508086212 */ /* 0x008fe400078e3cff */
[----:B----4-:R-:W-:Y:S02]  /*0810*/  @P6 LOP3.LUT R3, R3, R18, RZ, 0x3c, !PT ;  /* 0x0000001203036212 */ /* 0x010fe400078e3cff */
[----:B------:R-:W-:Y:S02]  /*0820*/  @P0 LOP3.LUT R2, R2, R23, RZ, 0x3c, !PT ;  /* 0x0000001702020212 */ /* 0x000fe400078e3cff */
[----:B------:R-:W-:-:S02]  /*0830*/  @P6 LOP3.LUT R9, R9, R20, RZ, 0x3c, !PT ;  /* 0x0000001409096212 */ /* 0x000fc400078e3cff */
[----:B------:R-:W-:Y:S02]  /*0840*/  @P0 LOP3.LUT R8, R8, R25, RZ, 0x3c, !PT ;  /* 0x0000001908080212 */ /* 0x000fe400078e3cff */
[----:B------:R-:W-:Y:S02]  /*0850*/  @P0 LOP3.LUT R9, R9, R26, RZ, 0x3c, !PT ;  /* 0x0000001a09090212 */ /* 0x000fe400078e3cff */
[----:B------:R-:W-:Y:S02]  /*0860*/  @P0 LOP3.LUT R3, R3, R24, RZ, 0x3c, !PT ;  /* 0x0000001803030212 */ /* 0x000fe400078e3cff */
[----:B------:R-:W-:-:S13]  /*0870*/  R2P PR, R22.B1, 0x7f ;  /* 0x0000007f16007804 */ /* 0x000fda0000001000 */
[----:B------:R-:W2:Y:S04]  /*0880*/  @P0 LDG.E R19, desc[UR6][R6.64+0xa0] ;  /* 0x0000a00606130981 */ /* 0x000ea8000c1e1900 */
[----:B------:R-:W3:Y:S04]  /*0890*/  @P1 LDG.E R21, desc[UR6][R6.64+0xb4] ;  /* 0x0000b40606151981 */ /* 0x000ee8000c1e1900 */
[----:B------:R-:W4:Y:S04]  /*08a0*/  @P2 LDG.E R23, desc[UR6][R6.64+0xc8] ;  /* 0x0000c80606172981 */ /* 0x000f28000c1e1900 */
[----:B------:R-:W4:Y:S04]  /*08b0*/  @P0 LDG.E R20, desc[UR6][R6.64+0xa8] ;  /* 0x0000a80606140981 */ /* 0x000f28000c1e1900 */
[----:B------:R-:W4:Y:S04]  /*08c0*/  @P0 LDG.E R24, desc[UR6][R6.64+0xb0] ;  /* 0x0000b00606180981 */ /* 0x000f28000c1e1900 */
[----:B------:R-:W4:Y:S04]  /*08d0*/  @P3 LDG.E R25, desc[UR6][R6.64+0xdc] ;  /* 0x0000dc0606193981 */ /* 0x000f28000c1e1900 */
[----:B------:R-:W4:Y:S04]  /*08e0*/  @P1 LDG.E R18, desc[UR6][R6.64+0xbc] ;  /* 0x0000bc0606121981 */ /* 0x000f28000c1e1900 */
        /* <DEDUP_REMOVED lines=20> */
[----:B---3--:R-:W-:Y:S02]  /*0a30*/  @P0 LOP3.LUT R8, R8, R21, RZ, 0x3c, !PT ;  /* 0x0000001508080212 */ /* 0x008fe400078e3cff */
[----:B------:R-:W-:Y:S01]  /*0a40*/  LOP3.LUT P0, RZ, R22, 0x8000, RZ, 0xc0, !PT ;  /* 0x0000800016ff7812 */ /* 0x000fe2000780c0ff */
[----:B------:R-:W3:Y:S01]  /*0a50*/  @P2 LDG.E R21, desc[UR6][R6.64+0xcc] ;  /* 0x0000cc0606152981 */ /* 0x000ee2000c1e1900 */
[----:B----4-:R-:W-:-:S03]  /*0a60*/  @P1 LOP3.LUT R2, R2, R23, RZ, 0x3c, !PT ;  /* 0x0000001702021212 */ /* 0x010fc600078e3cff */
[----:B------:R-:W4:Y:S04]  /*0a70*/  @P2 LDG.E R22, desc[UR6][R6.64+0xd0] ;  /* 0x0000d00606162981 */ /* 0x000f28000c1e1900 */
[----:B------:R-:W4:Y:S01]  /*0a80*/  @P2 LDG.E R23, desc[UR6][R6.64+0xd4] ;  /* 0x0000d40606172981 */ /* 0x000f22000c1e1900 */
[----:B------:R-:W-:-:S03]  /*0a90*/  @P1 LOP3.LUT R9, R9, R20, RZ, 0x3c, !PT ;  /* 0x0000001409091212 */ /* 0x000fc600078e3cff */
[----:B------:R-:W4:Y:S01]  /*0aa0*/  @P3 LDG.E R20, desc[UR6][R6.64+0xec] ;  /* 0x0000ec0606143981 */ /* 0x000f22000c1e1900 */
[----:B------:R-:W-:Y:S02]  /*0ab0*/  @P5 LOP3.LUT R14, R14, R29, RZ, 0x3c, !PT ;  /* 0x0000001d0e0e5212 */ /* 0x000fe400078e3cff */
[----:B------:R-:W-:Y:S01]  /*0ac0*/  @P2 LOP3.LUT R9, R9, R24, RZ, 0x3c, !PT ;  /* 0x0000001809092212 */ /* 0x000fe200078e3cff */
[----:B------:R-:W4:Y:S04]  /*0ad0*/  @P0 LDG.E R26, desc[UR6][R6.64+0x13c] ;  /* 0x00013c06061a0981 */ /* 0x000f28000c1e1900 */
        /* <DEDUP_REMOVED lines=9> */
[----:B------:R-:W-:Y:S02]  /*0b70*/  @P2 LOP3.LUT R8, R8, R23, RZ, 0x3c, !PT ;  /* 0x0000001708082212 */ /* 0x000fe400078e3cff */
[----:B------:R-:W-:Y:S01]  /*0b80*/  @P3 LOP3.LUT R3, R3, R18, RZ, 0x3c, !PT ;  /* 0x0000001203033212 */ /* 0x000fe200078e3cff */
[----:B------:R-:W4:Y:S01]  /*0b90*/  @P4 LDG.E R23, desc[UR6][R6.64+0xfc] ;  /* 0x0000fc0606174981 */ /* 0x000f22000c1e1900 */
[----:B------:R-:W-:-:S03]  /*0ba0*/  @P3 LOP3.LUT R2, R2, R25, RZ, 0x3c, !PT ;  /* 0x0000001902023212 */ /* 0x000fc600078e3cff */
        /* <DEDUP_REMOVED lines=20> */
[----:B------:R-:W-:-:S05]  /*0cf0*/  VIADD R17, R17, 0x10 ;  /* 0x0000001011117836 */ /* 0x000fca0000000000 */
[----:B------:R-:W-:Y:S02]  /*0d00*/  ISETP.NE.AND P1, PT, R17, 0x20, PT ;  /* 0x000000201100780c */ /* 0x000fe40003f25270 */
[----:B------:R-:W-:Y:S02]  /*0d10*/  @P5 LOP3.LUT R9, R9, R20, RZ, 0x3c, !PT ;  /* 0x0000001409095212 */ /* 0x000fe400078e3cff */
[----:B--2---:R-:W-:Y:S02]  /*0d20*/  @P5 LOP3.LUT R8, R8, R19, RZ, 0x3c, !PT ;  /* 0x0000001308085212 */ /* 0x004fe400078e3cff */
[----:B---3--:R-:W-:Y:S02]  /*0d30*/  @P6 LOP3.LUT R2, R2, R21, RZ, 0x3c, !PT ;  /* 0x0000001502026212 */ /* 0x008fe400078e3cff */
[----:B----4-:R-:W-:Y:S02]  /*0d40*/  @P6 LOP3.LUT R3, R3, R22, RZ, 0x3c, !PT ;  /* 0x0000001603036212 */ /* 0x010fe400078e3cff */
[----:B------:R-:W-:-:S02]  /*0d50*/  @P6 LOP3.LUT R8, R8, R23, RZ, 0x3c, !PT ;  /* 0x0000001708086212 */ /* 0x000fc400078e3cff */
[----:B------:R-:W-:Y:S02]  /*0d60*/  @P6 LOP3.LUT R9, R9, R18, RZ, 0x3c, !PT ;  /* 0x0000001209096212 */ /* 0x000fe400078e3cff */
[----:B------:R-:W-:Y:S02]  /*0d70*/  @P0 LOP3.LUT R3, R3, R24, RZ, 0x3c, !PT ;  /* 0x0000001803030212 */ /* 0x000fe400078e3cff */
[----:B------:R-:W-:Y:S02]  /*0d80*/  @P0 LOP3.LUT R2, R2, R25, RZ, 0x3c, !PT ;  /* 0x0000001902020212 */ /* 0x000fe400078e3cff */
[----:B------:R-:W-:Y:S02]  /*0d90*/  @P0 LOP3.LUT R9, R9, R26, RZ, 0x3c, !PT ;  /* 0x0000001a09090212 */ /* 0x000fe400078e3cff */
[----:B------:R-:W-:Y:S01]  /*0da0*/  @P0 LOP3.LUT R8, R8, R27, RZ, 0x3c, !PT ;  /* 0x0000001b08080212 */ /* 0x000fe200078e3cff */
[----:B------:R-:W-:Y:S06]  /*0db0*/  @P1 BRA `(.L_x_10) ;  /* 0xfffffff400481947 */ /* 0x000fec000383ffff */
[----:B------:R-:W-:-:S05]  /*0dc0*/  VIADD R15, R15, 0x1 ;  /* 0x000000010f0f7836 */ /* 0x000fca0000000000 */
[----:B------:R-:W-:-:S13]  /*0dd0*/  ISETP.NE.AND P0, PT, R15, 0x5, PT ;  /* 0x000000050f00780c */ /* 0x000fda0003f05270 */
[----:B------:R-:W-:Y:S05]  /*0de0*/  @P0 BRA `(.L_x_11) ;  /* 0xfffffff400280947 */ /* 0x000fea000383ffff */
[----:B------:R-:W0:Y:S01]  /*0df0*/  LDC.64 R6, c[0x0][0x388] ;  /* 0x0000e200ff067b82 */ /* 0x000e220000000a00 */
[----:B------:R-:W-:Y:S01]  /*0e00*/  VIADD R13, R13, 0x1 ;  /* 0x000000010d0d7836 */ /* 0x000fe20000000000 */
[----:B------:R-:W-:-:S04]  /*0e10*/  LOP3.LUT R16, R11, 0x3, RZ, 0xc0, !PT ;  /* 0x000000030b107812 */ /* 0x000fc800078ec0ff */
[----:B------:R-:W-:Y:S01]  /*0e20*/  ISETP.GE.U32.AND P0, PT, R13, R16, PT ;  /* 0x000000100d00720c */ /* 0x000fe20003f06070 */
[----:B0-----:R-:W-:-:S05]  /*0e30*/  IMAD.WIDE.U32 R6, R0, 0x30, R6 ;  /* 0x0000003000067825 */ /* 0x001fca00078e0006 */
[----:B------:R0:W-:Y:S04]  /*0e40*/  STG.E.64 desc[UR6][R6.64+0x8], R2 ;  /* 0x0000080206007986 */ /* 0x0001e8000c101b06 */
[----:B------:R0:W-:Y:S04]  /*0e50*/  STG.E.64 desc[UR6][R6.64+0x10], R8 ;  /* 0x0000100806007986 */ /* 0x0001e8000c101b06 */
[----:B------:R0:W-:Y:S01]  /*0e60*/  STG.E desc[UR6][R6.64+0x4], R14 ;  /* 0x0000040e06007986 */ /* 0x0001e2000c101906 */
[----:B------:R-:W-:Y:S05]  /*0e70*/  @!P0 BRA `(.L_x_12) ;  /* 0xfffffff000f88947 */ /* 0x000fea000383ffff */
.L_x_9:
[----:B------:R-:W-:Y:S05]  /*0e80*/  BSYNC.RECONVERGENT B2 ;  /* 0x0000000000027941 */ /* 0x000fea0003800200 */
.L_x_8:
[C---:B------:R-:W-:Y:S01]  /*0e90*/  ISETP.GT.U32.AND P0, PT, R11.reuse, 0x3, PT ;  /* 0x000000030b00780c */ /* 0x040fe20003f04070 */
[----:B------:R-:W-:Y:S01]  /*0ea0*/  VIADD R10, R10, 0x1 ;  /* 0x000000010a0a7836 */ /* 0x000fe20000000000 */
[--C-:B------:R-:W-:Y:S02]  /*0eb0*/  SHF.R.U64 R11, R11, 0x2, R12.reuse ;  /* 0x000000020b0b7819 */ /* 0x100fe4000000120c */
[----:B------:R-:W-:Y:S02]  /*0ec0*/  ISETP.GT.U32.AND.EX P0, PT, R12, RZ, PT, P0 ;  /* 0x000000ff0c00720c */ /* 0x000fe40003f04100 */
[----:B------:R-:W-:-:S11]  /*0ed0*/  SHF.R.U32.HI R12, RZ, 0x2, R12 ;  /* 0x00000002ff0c7819 */ /* 0x000fd6000001160c */
[----:B------:R-:W-:Y:S05]  /*0ee0*/  @P0 BRA `(.L_x_13) ;  /* 0xfffffff000bc0947 */ /* 0x000fea000383ffff */
[----:B------:R-:W-:Y:S05]  /*0ef0*/  BSYNC.RECONVERGENT B1 ;  /* 0x0000000000017941 */ /* 0x000fea0003800200 */
.L_x_7:
[----:B0-----:R-:W0:Y:S02]  /*0f00*/  LDC.64 R2, c[0x0][0x388] ;  /* 0x0000e200ff027b82 */ /* 0x001e240000000a00 */
[----:B0-----:R-:W-:-:S05]  /*0f10*/  IMAD.WIDE.U32 R2, R0, 0x30, R2 ;  /* 0x0000003000027825 */ /* 0x001fca00078e0002 */
[----:B------:R1:W5:Y:S02]  /*0f20*/  LDG.E.64 R4, desc[UR6][R2.64] ;  /* 0x0000000602047981 */ /* 0x000364000c1e1b00 */
.L_x_6:
[----:B------:R-:W-:Y:S05]  /*0f30*/  BSYNC.RECONVERGENT B0 ;  /* 0x0000000000007941 */ /* 0x000fea0003800200 */
.L_x_5:
[----:B01---5:R-:W-:Y:S01]  /*0f40*/  SHF.R.U32.HI R2, RZ, 0x2, R5 ;  /* 0x00000002ff027819 */ /* 0x023fe20000011605 */
[----:B------:R-:W-:Y:S01]  /*0f50*/  IMAD.SHL.U32 R6, R9, 0x10, RZ ;  /* 0x0000001009067824 */ /* 0x000fe200078e00ff */
[----:B------:R-:W0:Y:S02]  /*0f60*/  LDCU.128 UR8, c[0x0][0x390] ;  /* 0x00007200ff0877ac */ /* 0x000e240008000c00 */
[----:B------:R-:W-:Y:S01]  /*0f70*/  LOP3.LUT R2, R2, R5, RZ, 0x3c, !PT ;  /* 0x0000000502027212 */ /* 0x000fe200078e3cff */
[----:B------:R-:W1:Y:S01]  /*0f80*/  LDCU UR4, c[0x0][0x360] ;  /* 0x00006c00ff0477ac */ /* 0x000e620008000800 */
[----:B------:R-:W-:-:S03]  /*0f90*/  SHF.R.U32.HI R5, RZ, 0x1e, R0 ;  /* 0x0000001eff057819 */ /* 0x000fc60000011600 */
[----:B------:R-:W-:Y:S01]  /*0fa0*/  IMAD.SHL.U32 R3, R2, 0x2, RZ ;  /* 0x0000000202037824 */ /* 0x000fe200078e00ff */
[----:B------:R-:W2:Y:S04]  /*0fb0*/  LDCU UR5, c[0x0][0x380] ;  /* 0x00007000ff0577ac */ /* 0x000ea80008000800 */
[----:B------:R-:W-:Y:S02]  /*0fc0*/  LOP3.LUT R3, R9, R6, R3, 0x96, !PT ;  /* 0x0000000609037212 */ /* 0x000fe400078e9603 */
[----:B------:R-:W3:Y:S02]  /*0fd0*/  LDC.64 R6, c[0x0][0x388] ;  /* 0x0000e200ff067b82 */ /* 0x000ee40000000a00 */
[----:B------:R-:W-:-:S04]  /*0fe0*/  LOP3.LUT R3, R3, R2, RZ, 0x3c, !PT ;  /* 0x0000000203037212 */ /* 0x000fc800078e3cff */
[----:B------:R-:W-:Y:S01]  /*0ff0*/  IADD3 R3, PT, PT, R4, 0x587c5, R3 ;  /* 0x000587c504037810 */ /* 0x000fe20007ffe003 */
[----:B------:R-:W-:-:S04]  /*1000*/  IMAD.SHL.U32 R4, R0, 0x4, RZ ;  /* 0x0000000400047824 */ /* 0x000fc800078e00ff */
[----:B------:R-:W-:-:S05]  /*1010*/  IMAD.HI.U32 R2, R3, -0x7b785d2f, RZ ;  /* 0x8487a2d103027827 */ /* 0x000fca00078e00ff */
[----:B------:R-:W-:-:S05]  /*1020*/  SHF.R.U32.HI R2, RZ, 0x9, R2 ;  /* 0x00000009ff027819 */ /* 0x000fca0000011602 */
[----:B------:R-:W-:Y:S01]  /*1030*/  IMAD R8, R2, -0x3dd, R3 ;  /* 0xfffffc2302087824 */ /* 0x000fe200078e0203 */
[C---:B0-----:R-:W-:Y:S02]  /*1040*/  IADD3 R2, P0, PT, R4.reuse, UR8, RZ ;  /* 0x0000000804027c10 */ /* 0x041fe4000ff1e0ff */
[----:B------:R-:W-:Y:S01]  /*1050*/  IADD3 R4, P1, PT, R4, UR10, RZ ;  /* 0x0000000a04047c10 */ /* 0x000fe2000ff3e0ff */
[----:B------:R-:W-:Y:S01]  /*1060*/  VIADD R9, R8, 0xb ;  /* 0x0000000b08097836 */ /* 0x000fe20000000000 */
[C---:B------:R-:W-:Y:S01]  /*1070*/  IADD3.X R3, PT, PT, R5.reuse, UR9, RZ, P0, !PT ;  /* 0x0000000905037c10 */ /* 0x040fe200087fe4ff */
[C---:B---3--:R-:W-:Y:S01]  /*1080*/  IMAD.WIDE.U32 R6, R0.reuse, 0x30, R6 ;  /* 0x0000003000067825 */ /* 0x048fe200078e0006 */
[----:B------:R-:W-:Y:S02]  /*1090*/  IADD3.X R5, PT, PT, R5, UR11, RZ, P1, !PT ;  /* 0x0000000b05057c10 */ /* 0x000fe40008ffe4ff */
[----:B------:R-:W-:Y:S01]  /*10a0*/  LOP3.LUT R11, R9, 0x1, RZ, 0xc0, !PT ;  /* 0x00000001090b7812 */ /* 0x000fe200078ec0ff */
[----:B-1----:R-:W-:Y:S01]  /*10b0*/  VIADD R0, R0, UR4 ;  /* 0x0000000400007c36 */ /* 0x002fe20008000000 */
[----:B------:R1:W-:Y:S04]  /*10c0*/  STG.E.64 desc[UR6][R6.64+0x18], RZ ;  /* 0x000018ff06007986 */ /* 0x0003e8000c101b06 */
[----:B------:R1:W-:Y:S01]  /*10d0*/  STG.E desc[UR6][R6.64+0x20], RZ ;  /* 0x000020ff06007986 */ /* 0x0003e2000c101906 */
[----:B--2---:R-:W-:-:S03]  /*10e0*/  ISETP.GE.AND P0, PT, R0, UR5, PT ;  /* 0x0000000500007c0c */ /* 0x004fc6000bf06270 */
[----:B------:R1:W-:Y:S04]  /*10f0*/  STG.E.64 desc[UR6][R6.64+0x28], RZ ;  /* 0x000028ff06007986 */ /* 0x0003e8000c101b06 */
[----:B------:R1:W-:Y:S04]  /*1100*/  STG.E desc[UR6][R2.64], R9 ;  /* 0x0000000902007986 */ /* 0x0003e8000c101906 */
[----:B------:R1:W-:Y:S02]  /*1110*/  STG.E desc[UR6][R4.64], R11 ;  /* 0x0000000b04007986 */ /* 0x0003e4000c101906 */
[----:B------:R-:W-:Y:S05]  /*1120*/  @!P0 BRA `(.L_x_14) ;  /* 0xffffffec00cc8947 */ /* 0x000fea000383ffff */
[----:B------:R-:W-:Y:S05]  /*1130*/  EXIT ;  /* 0x000000000000794d */ /* 0x000fea0003800000 */
.L_x_15:
        /* <DEDUP_REMOVED lines=12> */
.L_x_47:


//--------------------- .text._Z14even_odd_checkiPiS_ --------------------------
	.section	.text._Z14even_odd_checkiPiS_,"ax",@progbits
	.align	128
        .global         _Z14even_odd_checkiPiS_
        .type           _Z14even_odd_checkiPiS_,@function
        .size           _Z14even_odd_checkiPiS_,(.L_x_48 - _Z14even_odd_checkiPiS_)
        .other          _Z14even_odd_checkiPiS_,@"STO_CUDA_ENTRY STV_DEFAULT"
_Z14even_odd_checkiPiS_:
.text._Z14even_odd_checkiPiS_:
[----:B------:R-:W-:Y:S01]  /*0000*/  LDC R1, c[0x0][0x37c] ;  /* 0x0000df00ff017b82 */ /* 0x000fe20000000800 */
[----:B------:R-:W0:Y:S01]  /*0010*/  S2R R7, SR_TID.X ;  /* 0x0000000000077919 */ /* 0x000e220000002100 */
[----:B------:R-:W0:Y:S06]  /*0020*/  LDCU UR6, c[0x0][0x380] ;  /* 0x00007000ff0677ac */ /* 0x000e2c0008000800 */
[----:B------:R-:W1:Y:S01]  /*0030*/  LDC R0, c[0x0][0x360] ;  /* 0x0000d800ff007b82 */ /* 0x000e620000000800 */
[----:B0-----:R-:W-:-:S13]  /*0040*/  ISETP.GE.AND P0, PT, R7, UR6, PT ;  /* 0x0000000607007c0c */ /* 0x001fda000bf06270 */
[----:B------:R-:W-:Y:S05]  /*0050*/  @P0 EXIT ;  /* 0x000000000000094d */ /* 0x000fea0003800000 */
[----:B-1----:R-:W0:Y:S01]  /*0060*/  I2F.U32.RP R8, R0 ;  /* 0x0000000000087306 */ /* 0x002e220000209000 */
[----:B------:R-:W-:Y:S01]  /*0070*/  IMAD.IADD R4, R7, 0x1, R0 ;  /* 0x0000000107047824 */ /* 0x000fe200078e0200 */
[----:B------:R-:W-:Y:S01]  /*0080*/  ISETP.NE.U32.AND P2, PT, R0, RZ, PT ;  /* 0x000000ff0000720c */ /* 0x000fe20003f45070 */
[----:B------:R-:W1:Y:S01]  /*0090*/  LDCU.64 UR4, c[0x0][0x358] ;  /* 0x00006b00ff0477ac */ /* 0x000e620008000a00 */
[----:B------:R-:W-:Y:S02]  /*00a0*/  BSSY.RECONVERGENT B0, `(.L_x_16) ;  /* 0x0000030000007945 */ /* 0x000fe40003800200 */
[C---:B------:R-:W-:Y:S01]  /*00b0*/  ISETP.GE.U32.AND P0, PT, R4.reuse, UR6, PT ;  /* 0x0000000604007c0c */ /* 0x040fe2000bf06070 */
[----:B------:R-:W2:Y:S01]  /*00c0*/  LDCU.64 UR8, c[0x0][0x388] ;  /* 0x00007100ff0877ac */ /* 0x000ea20008000a00 */
[----:B------:R-:W-:Y:S02]  /*00d0*/  VIMNMX.U32 R5, PT, PT, R4, UR6, !PT ;  /* 0x0000000604057c48 */ /* 0x000fe4000ffe0000 */
[----:B------:R-:W-:Y:S01]  /*00e0*/  SEL R6, RZ, 0x1, P0 ;  /* 0x00000001ff067807 */ /* 0x000fe20000000000 */
[----:B------:R-:W3:Y:S03]  /*00f0*/  LDCU.64 UR10, c[0x0][0x390] ;  /* 0x00007200ff0a77ac */ /* 0x000ee60008000a00 */
[----:B------:R-:W-:Y:S01]  /*0100*/  IADD3 R5, PT, PT, R5, -R4, -R6 ;  /* 0x8000000405057210 */ /* 0x000fe20007ffe806 */
[----:B0-----:R-:W0:Y:S02]  /*0110*/  MUFU.RCP R8, R8 ;  /* 0x0000000800087308 */ /* 0x001e240000001000 */
[----:B0-----:R-:W-:-:S06]  /*0120*/  VIADD R2, R8, 0xffffffe ;  /* 0x0ffffffe08027836 */ /* 0x001fcc0000000000 */
[----:B------:R0:W4:Y:S02]  /*0130*/  F2I.FTZ.U32.TRUNC.NTZ R3, R2 ;  /* 0x0000000200037305 */ /* 0x000124000021f000 */
[----:B0-----:R-:W-:Y:S02]  /*0140*/  IMAD.MOV.U32 R2, RZ, RZ, RZ ;  /* 0x000000ffff027224 */ /* 0x001fe400078e00ff */
[----:B----4-:R-:W-:-:S04]  /*0150*/  IMAD.MOV R9, RZ, RZ, -R3 ;  /* 0x000000ffff097224 */ /* 0x010fc800078e0a03 */
[----:B------:R-:W-:-:S04]  /*0160*/  IMAD R9, R9, R0, RZ ;  /* 0x0000000009097224 */ /* 0x000fc800078e02ff */
[----:B------:R-:W-:-:S06]  /*0170*/  IMAD.HI.U32 R8, R3, R9, R2 ;  /* 0x0000000903087227 */ /* 0x000fcc00078e0002 */
[----:B------:R-:W-:-:S05]  /*0180*/  IMAD.HI.U32 R9, R8, R5, RZ ;  /* 0x0000000508097227 */ /* 0x000fca00078e00ff */
[----:B------:R-:W-:-:S05]  /*0190*/  IADD3 R2, PT, PT, -R9, RZ, RZ ;  /* 0x000000ff09027210 */ /* 0x000fca0007ffe1ff */
[----:B------:R-:W-:Y:S02]  /*01a0*/  IMAD R5, R0, R2, R5 ;  /* 0x0000000200057224 */ /* 0x000fe400078e0205 */
[----:B------:R-:W0:Y:S03]  /*01b0*/  LDC.64 R2, c[0x0][0x388] ;  /* 0x0000e200ff027b82 */ /* 0x000e260000000a00 */
[----:B------:R-:W-:-:S13]  /*01c0*/  ISETP.GE.U32.AND P0, PT, R5, R0, PT ;  /* 0x000000000500720c */ /* 0x000fda0003f06070 */
[----:B------:R-:W-:Y:S02]  /*01d0*/  @P0 IMAD.IADD R5, R5, 0x1, -R0 ;  /* 0x0000000105050824 */ /* 0x000fe400078e0a00 */
[----:B------:R-:W-:-:S03]  /*01e0*/  @P0 VIADD R9, R9, 0x1 ;  /* 0x0000000109090836 */ /* 0x000fc60000000000 */
[-C--:B------:R-:W-:Y:S02]  /*01f0*/  ISETP.GE.U32.AND P1, PT, R5, R0.reuse, PT ;  /* 0x000000000500720c */ /* 0x080fe40003f26070 */
[----:B------:R-:W4:Y:S11]  /*0200*/  LDC.64 R4, c[0x0][0x390] ;  /* 0x0000e400ff047b82 */ /* 0x000f360000000a00 */
[----:B------:R-:W-:Y:S01]  /*0210*/  @P1 VIADD R9, R9, 0x1 ;  /* 0x0000000109091836 */ /* 0x000fe20000000000 */
[----:B------:R-:W-:-:S04]  /*0220*/  @!P2 LOP3.LUT R9, RZ, R0, RZ, 0x33, !PT ;  /* 0x00000000ff09a212 */ /* 0x000fc800078e33ff */
[----:B------:R-:W-:-:S04]  /*0230*/  IADD3 R6, PT, PT, R6, R9, RZ ;  /* 0x0000000906067210 */ /* 0x000fc80007ffe0ff */
[C---:B------:R-:W-:Y:S02]  /*0240*/  LOP3.LUT R8, R6.reuse, 0x3, RZ, 0xc0, !PT ;  /* 0x0000000306087812 */ /* 0x040fe400078ec0ff */
[----:B------:R-:W-:Y:S02]  /*0250*/  ISETP.GE.U32.AND P0, PT, R6, 0x3, PT ;  /* 0x000000030600780c */ /* 0x000fe40003f06070 */
[----:B------:R-:W-:-:S13]  /*0260*/  ISETP.NE.AND P1, PT, R8, 0x3, PT ;  /* 0x000000030800780c */ /* 0x000fda0003f25270 */
[----:B0123--:R-:W-:Y:S05]  /*0270*/  @!P1 BRA `(.L_x_17) ;  /* 0x0000000000489947 */ /* 0x00ffea0003800000 */
[----:B------:R-:W-:Y:S02]  /*0280*/  VIADD R6, R6, 0x1 ;  /* 0x0000000106067836 */ /* 0x000fe40000000000 */
[----:B------:R-:W-:-:S03]  /*0290*/  IMAD.WIDE.U32 R8, R7, 0x4, RZ ;  /* 0x0000000407087825 */ /* 0x000fc600078e00ff */
[----:B------:R-:W-:-:S05]  /*02a0*/  LOP3.LUT R6, R6, 0x3, RZ, 0xc0, !PT ;  /* 0x0000000306067812 */ /* 0x000fca00078ec0ff */
[----:B------:R-:W-:Y:S02]  /*02b0*/  IMAD R7, R6, R0, R7 ;  /* 0x0000000006077224 */ /* 0x000fe400078e0207 */
[----:B------:R-:W-:-:S07]  /*02c0*/  IMAD.MOV R6, RZ, RZ, -R6 ;  /* 0x000000ffff067224 */ /* 0x000fce00078e0a06 */
.L_x_18:
[----:B------:R-:W-:-:S04]  /*02d0*/  IADD3 R10, P1, PT, R8, UR8, RZ ;  /* 0x00000008080a7c10 */ /* 0x000fc8000ff3e0ff */
[----:B------:R-:W-:-:S05]  /*02e0*/  IADD3.X R11, PT, PT, R9, UR9, RZ, P1, !PT ;  /* 0x00000009090b7c10 */ /* 0x000fca0008ffe4ff */
[----:B------:R-:W2:Y:S01]  /*02f0*/  LDG.E R10, desc[UR4][R10.64] ;  /* 0x000000040a0a7981 */ /* 0x000ea2000c1e1900 */
[----:B0-----:R-:W-:Y:S02]  /*0300*/  IADD3 R12, P1, PT, R8, UR10, RZ ;  /* 0x0000000a080c7c10 */ /* 0x001fe4000ff3e0ff */
[----:B------:R-:W-:Y:S02]  /*0310*/  IADD3 R6, PT, PT, R6, 0x1, RZ ;  /* 0x0000000106067810 */ /* 0x000fe40007ffe0ff */
[----:B--2---:R-:W-:-:S04]  /*0320*/  LEA.HI R13, R10, R10, RZ, 0x1 ;  /* 0x0000000a0a0d7211 */ /* 0x004fc800078f08ff */
[----:B------:R-:W-:Y:S02]  /*0330*/  LOP3.LUT R15, R13, 0xfffffffe, RZ, 0xc0, !PT ;  /* 0xfffffffe0d0f7812 */ /* 0x000fe400078ec0ff */
[----:B------:R-:W-:Y:S01]  /*0340*/  IADD3.X R13, PT, PT, R9, UR11, RZ, P1, !PT ;  /* 0x0000000b090d7c10 */ /* 0x000fe20008ffe4ff */
[----:B------:R-:W-:Y:S01]  /*0350*/  IMAD.WIDE.U32 R8, R0, 0x4, R8 ;  /* 0x0000000400087825 */ /* 0x000fe200078e0008 */
[----:B------:R-:W-:-:S03]  /*0360*/  ISETP.NE.AND P1, PT, R6, RZ, PT ;  /* 0x000000ff0600720c */ /* 0x000fc60003f25270 */
[----:B------:R-:W-:-:S05]  /*0370*/  IMAD.IADD R15, R10, 0x1, -R15 ;  /* 0x000000010a0f7824 */ /* 0x000fca00078e0a0f */
[----:B------:R0:W-:Y:S05]  /*0380*/  STG.E desc[UR4][R12.64], R15 ;  /* 0x0000000f0c007986 */ /* 0x0001ea000c101904 */
[----:B------:R-:W-:Y:S05]  /*0390*/  @P1 BRA `(.L_x_18) ;  /* 0xfffffffc00cc1947 */ /* 0x000fea000383ffff */
.L_x_17:
[----:B------:R-:W-:Y:S05]  /*03a0*/  BSYNC.RECONVERGENT B0 ;  /* 0x0000000000007941 */ /* 0x000fea0003800200 */
.L_x_16:
[----:B------:R-:W-:Y:S05]  /*03b0*/  @!P0 EXIT ;  /* 0x000000000000894d */ /* 0x000fea0003800000 */
.L_x_19:
[----:B------:R-:W-:-:S06]  /*03c0*/  IMAD.WIDE.U32 R8, R7, 0x4, R2 ;  /* 0x0000000407087825 */ /* 0x000fcc00078e0002 */
[----:B------:R-:W2:Y:S01]  /*03d0*/  LDG.E R8, desc[UR4][R8.64] ;  /* 0x0000000408087981 */ /* 0x000ea2000c1e1900 */
[----:B0-----:R-:W-:Y:S01]  /*03e0*/  IMAD.IADD R13, R0, 0x1, R7 ;  /* 0x00000001000d7824 */ /* 0x001fe200078e0207 */
[----:B--2---:R-:W-:-:S04]  /*03f0*/  LEA.HI R6, R8, R8, RZ, 0x1 ;  /* 0x0000000808067211 */ /* 0x004fc800078f08ff */
[----:B------:R-:W-:Y:S01]  /*0400*/  LOP3.LUT R11, R6, 0xfffffffe, RZ, 0xc0, !PT ;  /* 0xfffffffe060b7812 */ /* 0x000fe200078ec0ff */
[----:B----4-:R-:W-:-:S04]  /*0410*/  IMAD.WIDE.U32 R6, R7, 0x4, R4 ;  /* 0x0000000407067825 */ /* 0x010fc800078e0004 */
[----:B------:R-:W-:Y:S02]  /*0420*/  IMAD.IADD R15, R8, 0x1, -R11 ;  /* 0x00000001080f7824 */ /* 0x000fe400078e0a0b */
[----:B------:R-:W-:-:S03]  /*0430*/  IMAD.WIDE.U32 R10, R13, 0x4, R2 ;  /* 0x000000040d0a7825 */ /* 0x000fc600078e0002 */
[----:B------:R0:W-:Y:S04]  /*0440*/  STG.E desc[UR4][R6.64], R15 ;  /* 0x0000000f06007986 */ /* 0x0001e8000c101904 */
[----:B------:R-:W2:Y:S01]  /*0450*/  LDG.E R10, desc[UR4][R10.64] ;  /* 0x000000040a0a7981 */ /* 0x000ea2000c1e1900 */
[C---:B------:R-:W-:Y:S02]  /*0460*/  IMAD.IADD R19, R13.reuse, 0x1, R0 ;  /* 0x000000010d137824 */ /* 0x040fe400078e0200 */
[----:B------:R-:W-:Y:S01]  /*0470*/  IMAD.WIDE.U32 R8, R13, 0x4, R4 ;  /* 0x000000040d087825 */ /* 0x000fe200078e0004 */
[----:B--2---:R-:W-:-:S04]  /*0480*/  LEA.HI R12, R10, R10, RZ, 0x1 ;  /* 0x0000000a0a0c7211 */ /* 0x004fc800078f08ff */
[----:B------:R-:W-:Y:S01]  /*0490*/  LOP3.LUT R17, R12, 0xfffffffe, RZ, 0xc0, !PT ;  /* 0xfffffffe0c117812 */ /* 0x000fe200078ec0ff */
[----:B------:R-:W-:-:S03]  /*04a0*/  IMAD.WIDE.U32 R12, R19, 0x4, R2 ;  /* 0x00000004130c7825 */ /* 0x000fc600078e0002 */
[----:B------:R-:W-:-:S05]  /*04b0*/  IADD3 R17, PT, PT, R10, -R17, RZ ;  /* 0x800000110a117210 */ /* 0x000fca0007ffe0ff */
[----:B------:R1:W-:Y:S04]  /*04c0*/  STG.E desc[UR4][R8.64], R17 ;  /* 0x0000001108007986 */ /* 0x0003e8000c101904 */
[----:B------:R-:W2:Y:S01]  /*04d0*/  LDG.E R12, desc[UR4][R12.64] ;  /* 0x000000040c0c7981 */ /* 0x000ea2000c1e1900 */
[C---:B------:R-:W-:Y:S02]  /*04e0*/  IMAD.IADD R21, R19.reuse, 0x1, R0 ;  /* 0x0000000113157824 */ /* 0x040fe400078e0200 */
[----:B------:R-:W-:Y:S01]  /*04f0*/  IMAD.WIDE.U32 R10, R19, 0x4, R4 ;  /* 0x00000004130a7825 */ /* 0x000fe200078e0004 */
[----:B--2---:R-:W-:-:S04]  /*0500*/  LEA.HI R14, R12, R12, RZ, 0x1 ;  /* 0x0000000c0c0e7211 */ /* 0x004fc800078f08ff */
[----:B0-----:R-:W-:Y:S01]  /*0510*/  LOP3.LUT R7, R14, 0xfffffffe, RZ, 0xc0, !PT ;  /* 0xfffffffe0e077812 */ /* 0x001fe200078ec0ff */
[----:B------:R-:W-:-:S04]  /*0520*/  IMAD.WIDE.U32 R14, R21, 0x4, R2 ;  /* 0x00000004150e7825 */ /* 0x000fc800078e0002 */
[----:B------:R-:W-:-:S05]  /*0530*/  IMAD.IADD R19, R12, 0x1, -R7 ;  /* 0x000000010c137824 */ /* 0x000fca00078e0a07 */
[----:B------:R2:W-:Y:S04]  /*0540*/  STG.E desc[UR4][R10.64], R19 ;  /* 0x000000130a007986 */ /* 0x0005e8000c101904 */
[----:B------:R-:W3:Y:S01]  /*0550*/  LDG.E R14, desc[UR4][R14.64] ;  /* 0x000000040e0e7981 */ /* 0x000ee2000c1e1900 */
[----:B-1----:R-:W-:Y:S01]  /*0560*/  IMAD.WIDE.U32 R8, R21, 0x4, R4 ;  /* 0x0000000415087825 */ /* 0x002fe200078e0004 */
[----:B---3--:R-:W-:-:S04]  /*0570*/  LEA.HI R6, R14, R14, RZ, 0x1 ;  /* 0x0000000e0e067211 */ /* 0x008fc800078f08ff */
[----:B------:R-:W-:-:S04]  /*0580*/  LOP3.LUT R7, R6, 0xfffffffe, RZ, 0xc0, !PT ;  /* 0xfffffffe06077812 */ /* 0x000fc800078ec0ff */
[----:B------:R-:W-:Y:S01]  /*0590*/  IADD3 R13, PT, PT, R14, -R7, RZ ;  /* 0x800000070e0d7210 */ /* 0x000fe20007ffe0ff */
[----:B------:R-:W-:-:S04]  /*05a0*/  IMAD.IADD R7, R21, 0x1, R0 ;  /* 0x0000000115077824 */ /* 0x000fc800078e0200 */
[----:B------:R2:W-:Y:S01]  /*05b0*/  STG.E desc[UR4][R8.64], R13 ;  /* 0x0000000d08007986 */ /* 0x0005e2000c101904 */
[----:B------:R-:W-:-:S13]  /*05c0*/  ISETP.GE.AND P0, PT, R7, UR6, PT ;  /* 0x0000000607007c0c */ /* 0x000fda000bf06270 */
[----:B--2---:R-:W-:Y:S05]  /*05d0*/  @!P0 BRA `(.L_x_19) ;  /* 0xfffffffc00788947 */ /* 0x004fea000383ffff */
[----:B------:R-:W-:Y:S05]  /*05e0*/  EXIT ;  /* 0x000000000000794d */ /* 0x000fea0003800000 */
.L_x_20:
        /* <DEDUP_REMOVED lines=9> */
.L_x_48:


//--------------------- .text._Z18new_k_randgenerateiiP17curandStateXORWOWPi --------------------------
	.section	.text._Z18new_k_randgenerateiiP17curandStateXORWOWPi,"ax",@progbits
	.align	128
        .global         _Z18new_k_randgenerateiiP17curandStateXORWOWPi
        .type           _Z18new_k_randgenerateiiP17curandStateXORWOWPi,@function
        .size           _Z18new_k_randgenerateiiP17curandStateXORWOWPi,(.L_x_49 - _Z18new_k_randgenerateiiP17curandStateXORWOWPi)
        .other          _Z18new_k_randgenerateiiP17curandStateXORWOWPi,@"STO_CUDA_ENTRY STV_DEFAULT"
_Z18new_k_randgenerateiiP17curandStateXORWOWPi:
.text._Z18new_k_randgenerateiiP17curandStateXORWOWPi:
        /* <DEDUP_REMOVED lines=11> */
[C---:B------:R-:W-:Y:S02]  /*00b0*/  ISETP.GE.U32.AND P0, PT, R4.reuse, UR6, PT ;  /* 0x0000000604007c0c */ /* 0x040fe4000bf06070 */
[----:B------:R-:W-:Y:S02]  /*00c0*/  VIMNMX.U32 R5, PT, PT, R4, UR6, !PT ;  /* 0x0000000604057c48 */ /* 0x000fe4000ffe0000 */
[----:B------:R-:W-:-:S04]  /*00d0*/  SEL R17, RZ, 0x1, P0 ;  /* 0x00000001ff117807 */ /* 0x000fc80000000000 */
[----:B------:R-:W-:Y:S01]  /*00e0*/  IADD3 R5, PT, PT, R5, -R4, -R17 ;  /* 0x8000000405057210 */ /* 0x000fe20007ffe811 */
[----:B0-----:R-:W0:Y:S02]  /*00f0*/  MUFU.RCP R6, R6 ;  /* 0x0000000600067308 */ /* 0x001e240000001000 */
[----:B0-----:R-:W-:-:S06]  /*0100*/  VIADD R2, R6, 0xffffffe ;  /* 0x0ffffffe06027836 */ /* 0x001fcc0000000000 */
[----:B------:R0:W2:Y:S02]  /*0110*/  F2I.FTZ.U32.TRUNC.NTZ R3, R2 ;  /* 0x0000000200037305 */ /* 0x0000a4000021f000 */
[----:B0-----:R-:W-:Y:S02]  /*0120*/  IMAD.MOV.U32 R2, RZ, RZ, RZ ;  /* 0x000000ffff027224 */ /* 0x001fe400078e00ff */
[----:B--2---:R-:W-:-:S04]  /*0130*/  IMAD.MOV R7, RZ, RZ, -R3 ;  /* 0x000000ffff077224 */ /* 0x004fc800078e0a03 */
        /* <DEDUP_REMOVED lines=12> */
[----:B------:R-:W-:-:S04]  /*0200*/  LOP3.LUT R2, R17, 0x3, RZ, 0xc0, !PT ;  /* 0x0000000311027812 */ /* 0x000fc800078ec0ff */
[----:B------:R-:W-:-:S13]  /*0210*/  ISETP.NE.AND P0, PT, R2, 0x3, PT ;  /* 0x000000030200780c */ /* 0x000fda0003f05270 */
[----:B-1----:R-:W-:Y:S05]  /*0220*/  @!P0 BRA `(.L_x_22) ;  /* 0x0000000000f48947 */ /* 0x002fea0003800000 */
[----:B------:R-:W0:Y:S01]  /*0230*/  LDC.64 R20, c[0x0][0x388] ;  /* 0x0000e200ff147b82 */ /* 0x000e220000000a00 */
[----:B------:R-:W1:Y:S07]  /*0240*/  LDCU.64 UR8, c[0x0][0x388] ;  /* 0x00007100ff0877ac */ /* 0x000e6e0008000a00 */
[----:B------:R-:W2:Y:S01]  /*0250*/  LDC.64 R10, c[0x0][0x390] ;  /* 0x0000e400ff0a7b82 */ /* 0x000ea20000000a00 */
[----:B0-----:R-:W-:-:S05]  /*0260*/  IMAD.WIDE.U32 R20, R19, 0x30, R20 ;  /* 0x0000003013147825 */ /* 0x001fca00078e0014 */
[----:B------:R-:W3:Y:S04]  /*0270*/  LDG.E.64 R12, desc[UR4][R20.64+0x8] ;  /* 0x00000804140c7981 */ /* 0x000ee8000c1e1b00 */
[----:B------:R-:W4:Y:S04]  /*0280*/  LDG.E.64 R8, desc[UR4][R20.64+0x10] ;  /* 0x0000100414087981 */ /* 0x000f28000c1e1b00 */
[----:B------:R-:W4:Y:S01]  /*0290*/  LDG.E.64 R6, desc[UR4][R20.64] ;  /* 0x0000000414067981 */ /* 0x000f22000c1e1b00 */
[----:B------:R-:W-:Y:S01]  /*02a0*/  IMAD.WIDE.U32 R14, R19, 0x30, RZ ;  /* 0x00000030130e7825 */ /* 0x000fe200078e00ff */
[----:B------:R-:W-:Y:S02]  /*02b0*/  BSSY.RECONVERGENT B1, `(.L_x_22) ;  /* 0x0000034000017945 */ /* 0x000fe40003800200 */
[----:B------:R-:W5:Y:S01]  /*02c0*/  LDG.E R18, desc[UR4][R20.64+0x20] ;  /* 0x0000200414127981 */ /* 0x000f62000c1e1900 */
[----:B------:R-:W-:-:S03]  /*02d0*/  IMAD.WIDE.U32 R14, R0, 0x30, R14 ;  /* 0x00000030000e7825 */ /* 0x000fc600078e000e */
[----:B------:R-:W5:Y:S01]  /*02e0*/  LDG.E.64 R2, desc[UR4][R20.64+0x28] ;  /* 0x0000280414027981 */ /* 0x000f62000c1e1b00 */
[----:B-1----:R-:W-:Y:S01]  /*02f0*/  IADD3 R16, P0, PT, R14, UR8, RZ ;  /* 0x000000080e107c10 */ /* 0x002fe2000ff1e0ff */
[----:B------:R-:W-:Y:S02]  /*0300*/  VIADD R14, R17, 0x1 ;  /* 0x00000001110e7836 */ /* 0x000fe40000000000 */
[----:B------:R4:W5:Y:S01]  /*0310*/  LDG.E.64 R4, desc[UR4][R20.64+0x18] ;  /* 0x0000180414047981 */ /* 0x000962000c1e1b00 */
[----:B--2---:R-:W-:Y:S01]  /*0320*/  IMAD.WIDE.U32 R10, R19, 0x4, R10 ;  /* 0x00000004130a7825 */ /* 0x004fe200078e000a */
[----:B------:R-:W-:Y:S02]  /*0330*/  IADD3 R16, P1, PT, R16, 0x18, RZ ;  /* 0x0000001810107810 */ /* 0x000fe40007f3e0ff */
[----:B------:R-:W-:Y:S02]  /*0340*/  LOP3.LUT R14, R14, 0x3, RZ, 0xc0, !PT ;  /* 0x000000030e0e7812 */ /* 0x000fe400078ec0ff */
[----:B------:R-:W-:-:S03]  /*0350*/  IADD3.X R23, PT, PT, RZ, UR9, R15, P1, P0 ;  /* 0x00000009ff177c10 */ /* 0x000fc60008fe040f */
[----:B------:R-:W-:Y:S02]  /*0360*/  IMAD R19, R14, R0, R19 ;  /* 0x000000000e137224 */ /* 0x000fe400078e0213 */
[----:B------:R-:W-:Y:S01]  /*0370*/  IMAD.MOV R22, RZ, RZ, -R14 ;  /* 0x000000ffff167224 */ /* 0x000fe200078e0a0e */
[----:B---3--:R-:W-:Y:S01]  /*0380*/  MOV R14, R13 ;  /* 0x0000000d000e7202 */ /* 0x008fe20000000f00 */
[----:B------:R-:W-:Y:S02]  /*0390*/  IMAD.MOV.U32 R13, RZ, RZ, R12 ;  /* 0x000000ffff0d7224 */ /* 0x000fe400078e000c */
[----:B----4-:R-:W-:Y:S01]  /*03a0*/  IMAD.MOV.U32 R20, RZ, RZ, R9 ;  /* 0x000000ffff147224 */ /* 0x010fe200078e0009 */
[----:B------:R-:W-:Y:S01]  /*03b0*/  MOV R15, R8 ;  /* 0x00000008000f7202 */ /* 0x000fe20000000f00 */
[----:B------:R-:W-:-:S07]  /*03c0*/  IMAD.MOV.U32 R12, RZ, RZ, R6 ;  /* 0x000000ffff0c7224 */ /* 0x000fce00078e0006 */
.L_x_23:
[----:B------:R-:W-:Y:S01]  /*03d0*/  SHF.R.U32.HI R6, RZ, 0x2, R7 ;  /* 0x00000002ff067819 */ /* 0x000fe20000011607 */
[----:B------:R-:W-:Y:S01]  /*03e0*/  VIADD R12, R12, 0x587c5 ;  /* 0x000587c50c0c7836 */ /* 0x000fe20000000000 */
[----:B------:R-:W-:Y:S01]  /*03f0*/  IADD3 R22, PT, PT, R22, 0x1, RZ ;  /* 0x0000000116167810 */ /* 0x000fe20007ffe0ff */
[----:B------:R-:W-:Y:S01]  /*0400*/  IMAD.MOV.U32 R9, RZ, RZ, R23 ;  /* 0x000000ffff097224 */ /* 0x000fe200078e0017 */
[----:B------:R-:W-:Y:S01]  /*0410*/  LOP3.LUT R6, R6, R7, RZ, 0x3c, !PT ;  /* 0x0000000706067212 */ /* 0x000fe200078e3cff */
[----:B------:R-:W-:Y:S01]  /*0420*/  IMAD.SHL.U32 R7, R20, 0x10, RZ ;  /* 0x0000001014077824 */ /* 0x000fe200078e00ff */
[----:B------:R-:W-:Y:S01]  /*0430*/  ISETP.NE.AND P0, PT, R22, RZ, PT ;  /* 0x000000ff1600720c */ /* 0x000fe20003f05270 */
[----:B------:R-:W-:Y:S01]  /*0440*/  IMAD.MOV.U32 R24, RZ, RZ, R13 ;  /* 0x000000ffff187224 */ /* 0x000fe200078e000d */
[----:B------:R-:W-:-:S04]  /*0450*/  SHF.L.U32 R8, R6, 0x1, RZ ;  /* 0x0000000106087819 */ /* 0x000fc800000006ff */
[----:B------:R-:W-:Y:S01]  /*0460*/  LOP3.LUT R7, R20, R7, R8, 0x96, !PT ;  /* 0x0000000714077212 */ /* 0x000fe200078e9608 */
[----:B------:R-:W-:-:S03]  /*0470*/  IMAD.MOV.U32 R8, RZ, RZ, R16 ;  /* 0x000000ffff087224 */ /* 0x000fc600078e0010 */
[----:B------:R-:W-:-:S05]  /*0480*/  LOP3.LUT R21, R7, R6, RZ, 0x3c, !PT ;  /* 0x0000000607157212 */ /* 0x000fca00078e3cff */
[----:B------:R-:W-:-:S04]  /*0490*/  IMAD.IADD R6, R21, 0x1, R12 ;  /* 0x0000000115067824 */ /* 0x000fc800078e020c */
[----:B------:R-:W-:-:S05]  /*04a0*/  IMAD.HI.U32 R7, R6, -0x7b785d2f, RZ ;  /* 0x8487a2d106077827 */ /* 0x000fca00078e00ff */
[----:B------:R-:W-:-:S05]  /*04b0*/  SHF.R.U32.HI R7, RZ, 0x9, R7 ;  /* 0x00000009ff077819 */ /* 0x000fca0000011607 */
[----:B------:R-:W-:-:S05]  /*04c0*/  IMAD R7, R7, -0x3dd, R6 ;  /* 0xfffffc2307077824 */ /* 0x000fca00078e0206 */
[----:B------:R-:W-:Y:S01]  /*04d0*/  IADD3 R25, PT, PT, R7, 0xb, RZ ;  /* 0x0000000b07197810 */ /* 0x000fe20007ffe0ff */
[----:B------:R-:W-:-:S04]  /*04e0*/  IMAD.WIDE.U32 R6, R0, 0x30, R8 ;  /* 0x0000003000067825 */ /* 0x000fc800078e0008 */
[----:B------:R0:W-:Y:S01]  /*04f0*/  STG.E desc[UR4][R10.64], R25 ;  /* 0x000000190a007986 */ /* 0x0001e2000c101904 */
[----:B------:R-:W-:Y:S01]  /*0500*/  MOV R23, R7 ;  /* 0x0000000700177202 */ /* 0x000fe20000000f00 */
[----:B------:R-:W-:Y:S02]  /*0510*/  IMAD.MOV.U32 R16, RZ, RZ, R6 ;  /* 0x000000ffff107224 */ /* 0x000fe400078e0006 */
[----:B-----5:R-:W-:Y:S01]  /*0520*/  STG.E.64 desc[UR4][R8.64], R4 ;  /* 0x0000000408007986 */ /* 0x020fe2000c101b04 */
[----:B------:R-:W-:-:S03]  /*0530*/  IMAD.MOV.U32 R7, RZ, RZ, R24 ;  /* 0x000000ffff077224 */ /* 0x000fc600078e0018 */
[----:B------:R-:W-:Y:S04]  /*0540*/  STG.E desc[UR4][R8.64+0x8], R18 ;  /* 0x0000081208007986 */ /* 0x000fe8000c101904 */
[----:B------:R-:W-:Y:S01]  /*0550*/  STG.E.64 desc[UR4][R8.64+0x10], R2 ;  /* 0x0000100208007986 */ /* 0x000fe2000c101b04 */
[----:B0-----:R-:W-:-:S03]  /*0560*/  IMAD.WIDE.U32 R10, R0, 0x4, R10 ;  /* 0x00000004000a7825 */ /* 0x001fc600078e000a */
[----:B------:R0:W-:Y:S04]  /*0570*/  STG.E.64 desc[UR4][R8.64+-0x18], R12 ;  /* 0xffffe80c08007986 */ /* 0x0001e8000c101b04 */
[----:B------:R1:W-:Y:S04]  /*0580*/  STG.E.64 desc[UR4][R8.64+-0x10], R14 ;  /* 0xfffff00e08007986 */ /* 0x0003e8000c101b04 */
[----:B------:R2:W-:Y:S01]  /*0590*/  STG.E.64 desc[UR4][R8.64+-0x8], R20 ;  /* 0xfffff81408007986 */ /* 0x0005e2000c101b04 */
[----:B0-----:R-:W-:Y:S01]  /*05a0*/  IMAD.MOV.U32 R13, RZ, RZ, R14 ;  /* 0x000000ffff0d7224 */ /* 0x001fe200078e000e */
[----:B-1----:R-:W-:Y:S01]  /*05b0*/  MOV R14, R15 ;  /* 0x0000000f000e7202 */ /* 0x002fe20000000f00 */
[----:B------:R-:W-:Y:S01]  /*05c0*/  IMAD.MOV.U32 R15, RZ, RZ, R20 ;  /* 0x000000ffff0f7224 */ /* 0x000fe200078e0014 */
[----:B--2---:R-:W-:Y:S01]  /*05d0*/  MOV R20, R21 ;  /* 0x0000001500147202 */ /* 0x004fe20000000f00 */
[----:B------:R-:W-:Y:S06]  /*05e0*/  @P0 BRA `(.L_x_23) ;  /* 0xfffffffc00780947 */ /* 0x000fec000383ffff */
[----:B------:R-:W-:Y:S05]  /*05f0*/  BSYNC.RECONVERGENT B1 ;  /* 0x0000000000017941 */ /* 0x000fea0003800200 */
.L_x_22:
[----:B------:R-:W-:Y:S05]  /*0600*/  BSYNC.RECONVERGENT B0 ;  /* 0x0000000000007941 */ /* 0x000fea0003800200 */
.L_x_21:
[----:B------:R-:W-:-:S13]  /*0610*/  ISETP.GE.U32.AND P0, PT, R17, 0x3, PT ;  /* 0x000000031100780c */ /* 0x000fda0003f06070 */
[----:B------:R-:W-:Y:S05]  /*0620*/  @!P0 EXIT ;  /* 0x000000000000894d */ /* 0x000fea0003800000 */
[----:B------:R-:W0:Y:S08]  /*0630*/  LDC.64 R4, c[0x0][0x388] ;  /* 0x0000e200ff047b82 */ /* 0x000e300000000a00 */
[----:B------:R-:W1:Y:S01]  /*0640*/  LDC.64 R10, c[0x0][0x390] ;  /* 0x0000e400ff0a7b82 */ /* 0x000e620000000a00 */
[----:B0-----:R-:W-:-:S05]  /*0650*/  IMAD.WIDE.U32 R16, R19, 0x30, R4 ;  /* 0x0000003013107825 */ /* 0x001fca00078e0004 */
[----:B------:R-:W2:Y:S04]  /*0660*/  LDG.E.64 R12, desc[UR4][R16.64+0x8] ;  /* 0x00000804100c7981 */ /* 0x000ea8000c1e1b00 */
[----:B------:R-:W3:Y:S04]  /*0670*/  LDG.E.64 R20, desc[UR4][R16.64+0x10] ;  /* 0x0000100410147981 */ /* 0x000ee8000c1e1b00 */
[----:B------:R0:W5:Y:S04]  /*0680*/  LDG.E.64 R2, desc[UR4][R16.64] ;  /* 0x0000000410027981 */ /* 0x000168000c1e1b00 */
[----:B------:R0:W5:Y:S04]  /*0690*/  LDG.E R27, desc[UR4][R16.64+0x20] ;  /* 0x00002004101b7981 */ /* 0x000168000c1e1900 */
[----:B------:R0:W5:Y:S04]  /*06a0*/  LDG.E.64 R6, desc[UR4][R16.64+0x28] ;  /* 0x0000280410067981 */ /* 0x000168000c1e1b00 */
[----:B------:R0:W5:Y:S01]  /*06b0*/  LDG.E.64 R8, desc[UR4][R16.64+0x18] ;  /* 0x0000180410087981 */ /* 0x000162000c1e1b00 */
[----:B--2---:R-:W-:Y:S01]  /*06c0*/  IMAD.MOV.U32 R24, RZ, RZ, R13 ;  /* 0x000000ffff187224 */ /* 0x004fe200078e000d */
[----:B------:R-:W-:Y:S01]  /*06d0*/  MOV R13, R12 ;  /* 0x0000000c000d7202 */ /* 0x000fe20000000f00 */
[----:B---3--:R-:W-:Y:S01]  /*06e0*/  IMAD.MOV.U32 R14, RZ, RZ, R21 ;  /* 0x000000ffff0e7224 */ /* 0x008fe200078e0015 */
[----:B01----:R-:W-:-:S07]  /*06f0*/  MOV R25, R20 ;  /* 0x0000001400197202 */ /* 0x003fce0000000f00 */
.L_x_24:
[----:B-----5:R-:W-:Y:S01]  /*0700*/  SHF.R.U32.HI R12, RZ, 0x2, R3 ;  /* 0x00000002ff0c7819 */ /* 0x020fe20000011603 */
[----:B------:R-:W-:Y:S01]  /*0710*/  IMAD.SHL.U32 R15, R14, 0x10, RZ ;  /* 0x000000100e0f7824 */ /* 0x000fe200078e00ff */
[----:B------:R-:W-:Y:S01]  /*0720*/  SHF.R.U32.HI R20, RZ, 0x2, R24 ;  /* 0x00000002ff147819 */ /* 0x000fe20000011618 */
[----:B------:R-:W-:Y:S01]  /*0730*/  IMAD.WIDE.U32 R22, R19, 0x4, R10 ;  /* 0x0000000413167825 */ /* 0x000fe200078e000a */
[----:B------:R-:W-:Y:S02]  /*0740*/  LOP3.LUT R3, R12, R3, RZ, 0x3c, !PT ;  /* 0x000000030c037212 */ /* 0x000fe400078e3cff */
[----:B------:R-:W-:Y:S02]  /*0750*/  LOP3.LUT R20, R20, R24, RZ, 0x3c, !PT ;  /* 0x0000001814147212 */ /* 0x000fe400078e3cff */
[----:B------:R-:W-:-:S04]  /*0760*/  SHF.L.U32 R12, R3, 0x1, RZ ;  /* 0x00000001030c7819 */ /* 0x000fc800000006ff */
[----:B------:R-:W-:Y:S01]  /*0770*/  LOP3.LUT R16, R14, R15, R12, 0x96, !PT ;  /* 0x0000000f0e107212 */ /* 0x000fe200078e960c */
[----:B------:R-:W-:-:S03]  /*0780*/  VIADD R12, R2, 0x587c5 ;  /* 0x000587c5020c7836 */ /* 0x000fc60000000000 */
[----:B------:R-:W-:Y:S02]  /*0790*/  LOP3.LUT R15, R16, R3, RZ, 0x3c, !PT ;  /* 0x00000003100f7212 */ /* 0x000fe400078e3cff */
[----:B------:R-:W-:Y:S02]  /*07a0*/  SHF.R.U32.HI R16, RZ, 0x2, R13 ;  /* 0x00000002ff107819 */ /* 0x000fe4000001160d */
[C---:B------:R-:W-:Y:S02]  /*07b0*/  IADD3 R3, PT, PT, R15.reuse, R12, RZ ;  /* 0x0000000c0f037210 */ /* 0x040fe40007ffe0ff */
[----:B------:R-:W-:Y:S02]  /*07c0*/  LOP3.LUT R21, R16, R13, RZ, 0x3c, !PT ;  /* 0x0000000d10157212 */ /* 0x000fe400078e3cff */
[----:B------:R-:W-:Y:S01]  /*07d0*/  SHF.L.U32 R18, R15, 0x4, RZ ;  /* 0x000000040f127819 */ /* 0x000fe200000006ff */
[----:B------:R-:W-:-:S04]  /*07e0*/  IMAD.HI.U32 R16, R3, -0x7b785d2f, RZ ;  /* 0x8487a2d103107827 */ /* 0x000fc800078e00ff */
[----:B------:R-:W-:Y:S01]  /*07f0*/  IMAD.SHL.U32 R17, R21, 0x2, RZ ;  /* 0x0000000215117824 */ /* 0x000fe200078e00ff */
[----:B------:R-:W-:-:S04]  /*0800*/  SHF.R.U32.HI R16, RZ, 0x9, R16 ;  /* 0x00000009ff107819 */ /* 0x000fc80000011610 */
[----:B------:R-:W-:Y:S01]  /*0810*/  LOP3.LUT R18, R15, R18, R17, 0x96, !PT ;  /* 0x000000120f127212 */ /* 0x000fe200078e9611 */
[----:B------:R-:W-:Y:S02]  /*0820*/  IMAD R3, R16, -0x3dd, R3 ;  /* 0xfffffc2310037824 */ /* 0x000fe400078e0203 */
[----:B------:R-:W-:Y:S01]  /*0830*/  VIADD R16, R2, 0xb0f8a ;  /* 0x000b0f8a02107836 */ /* 0x000fe20000000000 */
[----:B------:R-:W-:Y:S01]  /*0840*/  LOP3.LUT R21, R18, R21, RZ, 0x3c, !PT ;  /* 0x0000001512157212 */ /* 0x000fe200078e3cff */
[----:B------:R-:W-:Y:S01]  /*0850*/  IMAD.IADD R17, R0, 0x1, R19 ;  /* 0x0000000100117824 */ /* 0x000fe200078e0213 */
[----:B------:R-:W-:Y:S02]  /*0860*/  IADD3 R29, PT, PT, R3, 0xb, RZ ;  /* 0x0000000b031d7810 */ /* 0x000fe40007ffe0ff */
[----:B------:R-:W-:Y:S01]  /*0870*/  IADD3 R3, PT, PT, R21, R16, RZ ;  /* 0x0000001015037210 */ /* 0x000fe20007ffe0ff */
[----:B------:R-:W-:Y:S01]  /*0880*/  IMAD.WIDE.U32 R18, R17, 0x30, R4 ;  /* 0x0000003011127825 */ /* 0x000fe200078e0004 */
[----:B------:R-:W-:Y:S01]  /*0890*/  SHF.L.U32 R28, R21, 0x4, RZ ;  /* 0x00000004151c7819 */ /* 0x000fe200000006ff */
[----:B------:R-:W-:Y:S02]  /*08a0*/  STG.E desc[UR4][R22.64], R29 ;  /* 0x0000001d16007986 */ /* 0x000fe4000c101904 */
[----:B------:R-:W-:-:S02]  /*08b0*/  IMAD.HI.U32 R26, R3, -0x7b785d2f, RZ ;  /* 0x8487a2d1031a7827 */ /* 0x000fc400078e00ff */
[----:B------:R0:W-:Y:S03]  /*08c0*/  STG.E.64 desc[UR4][R18.64], R12 ;  /* 0x0000000c12007986 */ /* 0x0001e6000c101b04 */
[----:B------:R-:W-:Y:S01]  /*08d0*/  SHF.R.U32.HI R26, RZ, 0x9, R26 ;  /* 0x00000009ff1a7819 */ /* 0x000fe2000001161a */
[----:B------:R1:W-:Y:S04]  /*08e0*/  STG.E.64 desc[UR4][R18.64+0x8], R24 ;  /* 0x0000081812007986 */ /* 0x0003e8000c101b04 */
[----:B------:R-:W-:Y:S01]  /*08f0*/  IMAD R26, R26, -0x3dd, R3 ;  /* 0xfffffc231a1a7824 */ /* 0x000fe200078e0203 */
[----:B------:R-:W-:Y:S01]  /*0900*/  STG.E.64 desc[UR4][R18.64+0x10], R14 ;  /* 0x0000100e12007986 */ /* 0x000fe2000c101b04 */
[----:B------:R-:W-:-:S03]  /*0910*/  IMAD.IADD R3, R17, 0x1, R0 ;  /* 0x0000000111037824 */ /* 0x000fc600078e0200 */
[----:B------:R-:W-:Y:S01]  /*0920*/  STG.E.64 desc[UR4][R18.64+0x18], R8 ;  /* 0x0000180812007986 */ /* 0x000fe2000c101b04 */
[----:B0-----:R-:W-:Y:S01]  /*0930*/  IMAD.SHL.U32 R12, R20, 0x2, RZ ;  /* 0x00000002140c7824 */ /* 0x001fe200078e00ff */
[----:B------:R-:W-:Y:S02]  /*0940*/  IADD3 R29, PT, PT, R26, 0xb, RZ ;  /* 0x0000000b1a1d7810 */ /* 0x000fe40007ffe0ff */
[----:B------:R-:W-:Y:S02]  /*0950*/  STG.E desc[UR4][R18.64+0x20], R27 ;  /* 0x0000201b12007986 */ /* 0x000fe4000c101904 */
[----:B------:R-:W-:Y:S01]  /*0960*/  LOP3.LUT R28, R21, R28, R12, 0x96, !PT ;  /* 0x0000001c151c7212 */ /* 0x000fe200078e960c */
[----:B------:R-:W-:Y:S01]  /*0970*/  IMAD.WIDE.U32 R12, R17, 0x4, R10 ;  /* 0x00000004110c7825 */ /* 0x000fe200078e000a */
[----:B------:R0:W-:Y:S02]  /*0980*/  STG.E.64 desc[UR4][R18.64+0x28], R6 ;  /* 0x0000280612007986 */ /* 0x0001e4000c101b04 */
[----:B------:R-:W-:Y:S01]  /*0990*/  LOP3.LUT R23, R28, R20, RZ, 0x3c, !PT ;  /* 0x000000141c177212 */ /* 0x000fe200078e3cff */
[----:B------:R-:W-:Y:S01]  /*09a0*/  IMAD.MOV.U32 R17, RZ, RZ, R24 ;  /* 0x000000ffff117224 */ /* 0x000fe200078e0018 */
[----:B-1----:R-:W-:Y:S01]  /*09b0*/  SHF.R.U32.HI R24, RZ, 0x2, R25 ;  /* 0x00000002ff187819 */ /* 0x002fe20000011619 */
[----:B------:R1:W-:Y:S01]  /*09c0*/  STG.E desc[UR4][R12.64], R29 ;  /* 0x0000001d0c007986 */ /* 0x0003e2000c101904 */
[C---:B------:R-:W-:Y:S01]  /*09d0*/  IADD3 R28, PT, PT, R2.reuse, 0x10974f, RZ ;  /* 0x0010974f021c7810 */ /* 0x040fe20007ffe0ff */
[----:B------:R-:W-:Y:S01]  /*09e0*/  VIADD R2, R2, 0x161f14 ;  /* 0x00161f1402027836 */ /* 0x000fe20000000000 */
[----:B------:R-:W-:-:S03]  /*09f0*/  LOP3.LUT R24, R24, R25, RZ, 0x3c, !PT ;  /* 0x0000001918187212 */ /* 0x000fc600078e3cff */
[----:B------:R-:W-:Y:S02]  /*0a00*/  IMAD.IADD R22, R23, 0x1, R28 ;  /* 0x0000000117167824 */ /* 0x000fe400078e021c */
[----:B0-----:R-:W-:Y:S01]  /*0a10*/  IMAD.WIDE.U32 R18, R3, 0x30, R4 ;  /* 0x0000003003127825 */ /* 0x001fe200078e0004 */
[----:B-1----:R-:W-:-:S03]  /*0a20*/  MOV R12, R25 ;  /* 0x00000019000c7202 */ /* 0x002fc60000000f00 */
[----:B------:R-:W-:Y:S01]  /*0a30*/  IMAD.SHL.U32 R29, R23, 0x10, RZ ;  /* 0x00000010171d7824 */ /* 0x000fe200078e00ff */
[----:B------:R0:W-:Y:S01]  /*0a40*/  STG.E.64 desc[UR4][R18.64], R16 ;  /* 0x0000001012007986 */ /* 0x0001e2000c101b04 */
[----:B------:R-:W-:-:S03]  /*0a50*/  IMAD.HI.U32 R20, R22, -0x7b785d2f, RZ ;  /* 0x8487a2d116147827 */ /* 0x000fc600078e00ff */
[----:B------:R-:W-:Y:S01]  /*0a60*/  STG.E.64 desc[UR4][R18.64+0x18], R8 ;  /* 0x0000180812007986 */ /* 0x000fe2000c101b04 */
[----:B------:R-:W-:Y:S01]  /*0a70*/  IMAD.MOV.U32 R13, RZ, RZ, R14 ;  /* 0x000000ffff0d7224 */ /* 0x000fe200078e000e */
[----:B------:R-:W-:Y:S02]  /*0a80*/  SHF.R.U32.HI R26, RZ, 0x9, R20 ;  /* 0x00000009ff1a7819 */ /* 0x000fe40000011614 */
[----:B------:R-:W-:Y:S01]  /*0a90*/  MOV R20, R15 ;  /* 0x0000000f00147202 */ /* 0x000fe20000000f00 */
[----:B------:R-:W-:Y:S02]  /*0aa0*/  STG.E desc[UR4][R18.64+0x20], R27 ;  /* 0x0000201b12007986 */ /* 0x000fe4000c101904 */
[----:B------:R-:W-:Y:S01]  /*0ab0*/  IMAD R26, R26, -0x3dd, R22 ;  /* 0xfffffc231a1a7824 */ /* 0x000fe200078e0216 */
[----:B------:R-:W-:Y:S01]  /*0ac0*/  MOV R22, R21 ;  /* 0x0000001500167202 */ /* 0x000fe20000000f00 */
[----:B------:R1:W-:Y:S01]  /*0ad0*/  STG.E.64 desc[UR4][R18.64+0x10], R20 ;  /* 0x0000101412007986 */ /* 0x0003e2000c101b04 */
[----:B0-----:R-:W-:Y:S01]  /*0ae0*/  SHF.L.U32 R16, R24, 0x1, RZ ;  /* 0x0000000118107819 */ /* 0x001fe200000006ff */
[----:B------:R-:W-:-:S02]  /*0af0*/  VIADD R26, R26, 0xb ;  /* 0x0000000b1a1a7836 */ /* 0x000fc40000000000 */
[----:B------:R0:W-:Y:S01]  /*0b00*/  STG.E.64 desc[UR4][R18.64+0x8], R12 ;  /* 0x0000080c12007986 */ /* 0x0001e2000c101b04 */
[----:B------:R-:W-:-:S03]  /*0b10*/  LOP3.LUT R29, R23, R29, R16, 0x96, !PT ;  /* 0x0000001d171d7212 */ /* 0x000fc600078e9610 */
[----:B------:R2:W-:Y:S01]  /*0b20*/  STG.E.64 desc[UR4][R18.64+0x28], R6 ;  /* 0x0000280612007986 */ /* 0x0005e2000c101b04 */
[----:B------:R-:W-:Y:S01]  /*0b30*/  LOP3.LUT R17, R29, R24, RZ, 0x3c, !PT ;  /* 0x000000181d117212 */ /* 0x000fe200078e3cff */
[----:B------:R-:W-:-:S03]  /*0b40*/  IMAD.MOV.U32 R29, RZ, RZ, R25 ;  /* 0x000000ffff1d7224 */ /* 0x000fc600078e0019 */
[----:B------:R-:W-:-:S05]  /*0b50*/  IADD3 R16, PT, PT, R17, R2, RZ ;  /* 0x0000000211107210 */ /* 0x000fca0007ffe0ff */
[----:B-1----:R-:W-:-:S04]  /*0b60*/  IMAD.HI.U32 R20, R16, -0x7b785d2f, RZ ;  /* 0x8487a2d110147827 */ /* 0x002fc800078e00ff */
[C---:B0-----:R-:W-:Y:S01]  /*0b70*/  IMAD.WIDE.U32 R12, R3.reuse, 0x4, R10 ;  /* 0x00000004030c7825 */ /* 0x041fe200078e000a */
[----:B------:R-:W-:Y:S02]  /*0b80*/  IADD3 R3, PT, PT, R3, R0, RZ ;  /* 0x0000000003037210 */ /* 0x000fe40007ffe0ff */
[----:B------:R-:W-:Y:S02]  /*0b90*/  SHF.R.U32.HI R20, RZ, 0x9, R20 ;  /* 0x00000009ff147819 */ /* 0x000fe40000011614 */
[----:B------:R0:W-:Y:S01]  /*0ba0*/  STG.E desc[UR4][R12.64], R26 ;  /* 0x0000001a0c007986 */ /* 0x0001e2000c101904 */
[----:B------:R-:W-:-:S04]  /*0bb0*/  IMAD.WIDE.U32 R24, R3, 0x30, R4 ;  /* 0x0000003003187825 */ /* 0x000fc800078e0004 */
[----:B------:R-:W-:Y:S01]  /*0bc0*/  IMAD R20, R20, -0x3dd, R16 ;  /* 0xfffffc2314147824 */ /* 0x000fe200078e0210 */
[----:B------:R1:W-:Y:S01]  /*0bd0*/  STG.E.64 desc[UR4][R24.64], R28 ;  /* 0x0000001c18007986 */ /* 0x0003e2000c101b04 */
[C---:B--2---:R-:W-:Y:S01]  /*0be0*/  IMAD.IADD R19, R3.reuse, 0x1, R0 ;  /* 0x0000000103137824 */ /* 0x044fe200078e0200 */
[----:B------:R-:W-:Y:S02]  /*0bf0*/  MOV R16, R23 ;  /* 0x0000001700107202 */ /* 0x000fe40000000f00 */
[----:B------:R-:W-:Y:S01]  /*0c00*/  IADD3 R18, PT, PT, R20, 0xb, RZ ;  /* 0x0000000b14127810 */ /* 0x000fe20007ffe0ff */
[----:B------:R-:W-:Y:S01]  /*0c10*/  IMAD.MOV.U32 R20, RZ, RZ, R15 ;  /* 0x000000ffff147224 */ /* 0x000fe200078e000f */
[----:B------:R-:W-:Y:S01]  /*0c20*/  STG.E.64 desc[UR4][R24.64+0x10], R22 ;  /* 0x0000101618007986 */ /* 0x000fe2000c101b04 */
[----:B0-----:R-:W-:Y:S01]  /*0c30*/  IMAD.WIDE.U32 R12, R3, 0x4, R10 ;  /* 0x00000004030c7825 */ /* 0x001fe200078e000a */
[----:B------:R-:W-:Y:S02]  /*0c40*/  ISETP.GE.AND P0, PT, R19, UR6, PT ;  /* 0x0000000613007c0c */ /* 0x000fe4000bf06270 */
[----:B------:R-:W-:Y:S01]  /*0c50*/  STG.E.64 desc[UR4][R24.64+0x8], R14 ;  /* 0x0000080e18007986 */ /* 0x000fe2000c101b04 */
[----:B------:R-:W-:-:S02]  /*0c60*/  IMAD.MOV.U32 R3, RZ, RZ, R14 ;  /* 0x000000ffff037224 */ /* 0x000fc400078e000e */
[----:B-1----:R-:W-:Y:S01]  /*0c70*/  IMAD.WIDE.U32 R28, R19, 0x30, R4 ;  /* 0x00000030131c7825 */ /* 0x002fe200078e0004 */
[----:B------:R-:W-:Y:S04]  /*0c80*/  STG.E.64 desc[UR4][R24.64+0x18], R8 ;  /* 0x0000180818007986 */ /* 0x000fe8000c101b04 */
[----:B------:R-:W-:Y:S04]  /*0c90*/  STG.E desc[UR4][R24.64+0x20], R27 ;  /* 0x0000201b18007986 */ /* 0x000fe8000c101904 */
[----:B------:R0:W-:Y:S04]  /*0ca0*/  STG.E.64 desc[UR4][R24.64+0x28], R6 ;  /* 0x0000280618007986 */ /* 0x0001e8000c101b04 */
[----:B------:R1:W-:Y:S04]  /*0cb0*/  STG.E desc[UR4][R12.64], R18 ;  /* 0x000000120c007986 */ /* 0x0003e8000c101904 */
[----:B------:R-:W-:Y:S04]  /*0cc0*/  STG.E.64 desc[UR4][R28.64+0x8], R20 ;  /* 0x000008141c007986 */ /* 0x000fe8000c101b04 */
[----:B------:R-:W-:Y:S01]  /*0cd0*/  STG.E.64 desc[UR4][R28.64+0x10], R16 ;  /* 0x000010101c007986 */ /* 0x000fe2000c101b04 */
[----:B0-----:R-:W-:Y:S01]  /*0ce0*/  MOV R24, R21 ;  /* 0x0000001500187202 */ /* 0x001fe20000000f00 */
[----:B------:R-:W-:-:S02]  /*0cf0*/  IMAD.MOV.U32 R25, RZ, RZ, R23 ;  /* 0x000000ffff197224 */ /* 0x000fc400078e0017 */
[----:B------:R-:W-:Y:S01]  /*0d00*/  STG.E.64 desc[UR4][R28.64+0x18], R8 ;  /* 0x000018081c007986 */ /* 0x000fe2000c101b04 */
[----:B-1----:R-:W-:-:S03]  /*0d10*/  IMAD.MOV.U32 R13, RZ, RZ, R15 ;  /* 0x000000ffff0d7224 */ /* 0x002fc600078e000f */
[----:B------:R-:W-:Y:S04]  /*0d20*/  STG.E desc[UR4][R28.64+0x20], R27 ;  /* 0x0000201b1c007986 */ /* 0x000fe8000c101904 */
[----:B------:R-:W-:Y:S04]  /*0d30*/  STG.E.64 desc[UR4][R28.64+0x28], R6 ;  /* 0x000028061c007986 */ /* 0x000fe8000c101b04 */
[----:B------:R0:W-:Y:S02]  /*0d40*/  STG.E.64 desc[UR4][R28.64], R2 ;  /* 0x000000021c007986 */ /* 0x0001e4000c101b04 */
[----:B0-----:R-:W-:-:S02]  /*0d50*/  MOV R3, R14 ;  /* 0x0000000e00037202 */ /* 0x001fc40000000f00 */
[----:B------:R-:W-:Y:S01]  /*0d60*/  MOV R14, R17 ;  /* 0x00000011000e7202 */ /* 0x000fe20000000f00 */
[----:B------:R-:W-:Y:S06]  /*0d70*/  @!P0 BRA `(.L_x_24) ;  /* 0xfffffff800608947 */ /* 0x000fec000383ffff */
[----:B------:R-:W-:Y:S05]  /*0d80*/  EXIT ;  /* 0x000000000000794d */ /* 0x000fea0003800000 */
.L_x_25:
        /* <DEDUP_REMOVED lines=15> */
.L_x_49:


//--------------------- .text._Z14k_randgenerateiiP17curandStateXORWOWPi --------------------------
	.section	.text._Z14k_randgenerateiiP17curandStateXORWOWPi,"ax",@progbits
	.align	128
        .global         _Z14k_randgenerateiiP17curandStateXORWOWPi
        .type           _Z14k_randgenerateiiP17curandStateXORWOWPi,@function
        .size           _Z14k_randgenerateiiP17curandStateXORWOWPi,(.L_x_50 - _Z14k_randgenerateiiP17curandStateXORWOWPi)
        .other          _Z14k_randgenerateiiP17curandStateXORWOWPi,@"STO_CUDA_ENTRY STV_DEFAULT"
_Z14k_randgenerateiiP17curandStateXORWOWPi:
.text._Z14k_randgenerateiiP17curandStateXORWOWPi:
[----:B------:R-:W-:Y:S01]  /*0000*/  LDC R1, c[0x0][0x37c] ;  /* 0x0000df00ff017b82 */ /* 0x000fe20000000800 */
[----:B------:R-:W0:Y:S01]  /*0010*/  S2R R0, SR_TID.X ;  /* 0x0000000000007919 */ /* 0x000e220000002100 */
[----:B------:R-:W0:Y:S02]  /*0020*/  LDCU UR4, c[0x0][0x380] ;  /* 0x00007000ff0477ac */ /* 0x000e240008000800 */
[----:B0-----:R-:W-:-:S13]  /*0030*/  ISETP.GE.AND P0, PT, R0, UR4, PT ;  /* 0x0000000400007c0c */ /* 0x001fda000bf06270 */
[----:B------:R-:W-:Y:S05]  /*0040*/  @P0 EXIT ;  /* 0x000000000000094d */ /* 0x000fea0003800000 */
[----:B------:R-:W0:Y:S02]  /*0050*/  LDCU.64 UR6, c[0x0][0x358] ;  /* 0x00006b00ff0677ac */ /* 0x000e240008000a00 */
.L_x_35:
[----:B---3--:R-:W1:Y:S01]  /*0060*/  LDC R4, c[0x0][0x384] ;  /* 0x0000e100ff047b82 */ /* 0x008e620000000800 */
        /* <DEDUP_REMOVED lines=8> */
[----:B------:R-:W-:Y:S01]  /*00f0*/  LOP3.LUT R8, R5, 0x5491333, RZ, 0x3c, !PT ;  /* 0x0549133305087812 */ /* 0x000fe200078e3cff */
[----:B--2---:R-:W-:-:S03]  /*0100*/  IMAD.WIDE.U32 R2, R0, 0x30, R2 ;  /* 0x0000003000027825 */ /* 0x004fc600078e0002 */
[C---:B------:R-:W-:Y:S01]  /*0110*/  IADD3 R6, PT, PT, R5.reuse, 0x64f0c9, R4 ;  /* 0x0064f0c905067810 */ /* 0x040fe20007ffe004 */
[----:B------:R-:W-:Y:S01]  /*0120*/  VIADD R11, R5, 0x1f123bb5 ;  /* 0x1f123bb5050b7836 */ /* 0x000fe20000000000 */
[C---:B------:R-:W-:Y:S01]  /*0130*/  LOP3.LUT R10, R4.reuse, 0x159a55e5, RZ, 0x3c, !PT ;  /* 0x159a55e5040a7812 */ /* 0x040fe200078e3cff */
[C---:B------:R-:W-:Y:S02]  /*0140*/  VIADD R9, R4.reuse, 0x583f19 ;  /* 0x00583f1904097836 */ /* 0x040fe40000000000 */
[----:B------:R-:W-:Y:S02]  /*0150*/  VIADD R7, R4, 0x75bcd15 ;  /* 0x075bcd1504077836 */ /* 0x000fe40000000000 */
[----:B0-----:R0:W-:Y:S04]  /*0160*/  STG.E.64 desc[UR6][R2.64+0x8], R10 ;  /* 0x0000080a02007986 */ /* 0x0011e8000c101b06 */
[----:B------:R0:W-:Y:S04]  /*0170*/  STG.E.64 desc[UR6][R2.64+0x10], R8 ;  /* 0x0000100802007986 */ /* 0x0001e8000c101b06 */
[----:B------:R0:W-:Y:S01]  /*0180*/  STG.E.64 desc[UR6][R2.64], R6 ;  /* 0x0000000602007986 */ /* 0x0001e2000c101b06 */
[----:B------:R-:W-:Y:S05]  /*0190*/  @!P0 BRA `(.L_x_27) ;  /* 0x0000000c00648947 */ /* 0x000fea0003800000 */
[----:B------:R-:W-:Y:S01]  /*01a0*/  BSSY.RECONVERGENT B1, `(.L_x_28) ;  /* 0x00000d5000017945 */ /* 0x000fe20003800200 */
[----:B0-----:R-:W-:Y:S02]  /*01b0*/  IMAD.MOV.U32 R10, RZ, RZ, RZ ;  /* 0x000000ffff0a7224 */ /* 0x001fe400078e00ff */
[----:B------:R-:W-:Y:S02]  /*01c0*/  IMAD.MOV.U32 R11, RZ, RZ, R0 ;  /* 0x000000ffff0b7224 */ /* 0x000fe400078e0000 */
[----:B------:R-:W-:-:S07]  /*01d0*/  IMAD.MOV.U32 R12, RZ, RZ, RZ ;  /* 0x000000ffff0c7224 */ /* 0x000fce00078e00ff */
.L_x_34:
        /* <DEDUP_REMOVED lines=8> */
.L_x_33:
[----:B0-----:R-:W-:Y:S02]  /*0260*/  CS2R R14, SRZ ;  /* 0x00000000000e7805 */ /* 0x001fe4000001ff00 */
[----:B------:R-:W-:Y:S02]  /*0270*/  CS2R R8, SRZ ;  /* 0x0000000000087805 */ /* 0x000fe4000001ff00 */
[----:B------:R-:W-:-:S07]  /*0280*/  CS2R R2, SRZ ;  /* 0x0000000000027805 */ /* 0x000fce000001ff00 */
.L_x_32:
[----:B------:R-:W0:Y:S02]  /*0290*/  LDC.64 R6, c[0x0][0x388] ;  /* 0x0000e200ff067b82 */ /* 0x000e240000000a00 */
[----:B0-----:R-:W-:-:S04]  /*02a0*/  IMAD.WIDE.U32 R6, R0, 0x30, R6 ;  /* 0x0000003000067825 */ /* 0x001fc800078e0006 */
[----:B------:R-:W-:-:S05]  /*02b0*/  IMAD.WIDE.U32 R6, R15, 0x4, R6 ;  /* 0x000000040f067825 */ /* 0x000fca00078e0006 */
[----:B------:R0:W5:Y:S01]  /*02c0*/  LDG.E R16, desc[UR6][R6.64+0x4] ;  /* 0x0000040606107981 */ /* 0x000162000c1e1900 */
[----:B------:R-:W-:-:S07]  /*02d0*/  IMAD.MOV.U32 R17, RZ, RZ, RZ ;  /* 0x000000ffff117224 */ /* 0x000fce00078e00ff */
.L_x_31:
        /* <DEDUP_REMOVED lines=186> */
.L_x_30:
[----:B------:R-:W-:Y:S05]  /*0e80*/  BSYNC.RECONVERGENT B2 ;  /* 0x0000000000027941 */ /* 0x000fea0003800200 */
.L_x_29:
[C---:B------:R-:W-:Y:S01]  /*0e90*/  ISETP.GT.U32.AND P0, PT, R11.reuse, 0x3, PT ;  /* 0x000000030b00780c */ /* 0x040fe20003f04070 */
[----:B------:R-:W-:Y:S01]  /*0ea0*/  VIADD R10, R10, 0x1 ;  /* 0x000000010a0a7836 */ /* 0x000fe20000000000 */
[--C-:B------:R-:W-:Y:S02]  /*0eb0*/  SHF.R.U64 R11, R11, 0x2, R12.reuse ;  /* 0x000000020b0b7819 */ /* 0x100fe4000000120c */
[----:B------:R-:W-:Y:S02]  /*0ec0*/  ISETP.GT.U32.AND.EX P0, PT, R12, RZ, PT, P0 ;  /* 0x000000ff0c00720c */ /* 0x000fe40003f04100 */
[----:B------:R-:W-:-:S11]  /*0ed0*/  SHF.R.U32.HI R12, RZ, 0x2, R12 ;  /* 0x00000002ff0c7819 */ /* 0x000fd6000001160c */
[----:B------:R-:W-:Y:S05]  /*0ee0*/  @P0 BRA `(.L_x_34) ;  /* 0xfffffff000bc0947 */ /* 0x000fea000383ffff */
[----:B------:R-:W-:Y:S05]  /*0ef0*/  BSYNC.RECONVERGENT B1 ;  /* 0x0000000000017941 */ /* 0x000fea0003800200 */
.L_x_28:
[----:B0-----:R-:W0:Y:S02]  /*0f00*/  LDC.64 R2, c[0x0][0x388] ;  /* 0x0000e200ff027b82 */ /* 0x001e240000000a00 */
[----:B0-----:R-:W-:-:S05]  /*0f10*/  IMAD.WIDE.U32 R2, R0, 0x30, R2 ;  /* 0x0000003000027825 */ /* 0x001fca00078e0002 */
[----:B------:R1:W5:Y:S02]  /*0f20*/  LDG.E.64 R6, desc[UR6][R2.64] ;  /* 0x0000000602067981 */ /* 0x000364000c1e1b00 */
.L_x_27:
[----:B------:R-:W-:Y:S05]  /*0f30*/  BSYNC.RECONVERGENT B0 ;  /* 0x0000000000007941 */ /* 0x000fea0003800200 */
.L_x_26:
[----:B01---5:R-:W-:Y:S01]  /*0f40*/  SHF.R.U32.HI R2, RZ, 0x2, R7 ;  /* 0x00000002ff027819 */ /* 0x023fe20000011607 */
[C---:B------:R-:W-:Y:S01]  /*0f50*/  IMAD.SHL.U32 R4, R9.reuse, 0x10, RZ ;  /* 0x0000001009047824 */ /* 0x040fe200078e00ff */
[----:B------:R-:W0:Y:S02]  /*0f60*/  LDCU.64 UR8, c[0x0][0x390] ;  /* 0x00007200ff0877ac */ /* 0x000e240008000a00 */
[----:B------:R-:W-:Y:S01]  /*0f70*/  LOP3.LUT R2, R2, R7, RZ, 0x3c, !PT ;  /* 0x0000000702027212 */ /* 0x000fe200078e3cff */
[----:B------:R-:W1:Y:S04]  /*0f80*/  LDCU UR4, c[0x0][0x360] ;  /* 0x00006c00ff0477ac */ /* 0x000e680008000800 */
[----:B------:R-:W-:Y:S01]  /*0f90*/  IMAD.SHL.U32 R3, R2, 0x2, RZ ;  /* 0x0000000202037824 */ /* 0x000fe200078e00ff */
[----:B------:R-:W2:Y:S04]  /*0fa0*/  LDCU UR5, c[0x0][0x380] ;  /* 0x00007000ff0577ac */ /* 0x000ea80008000800 */
[----:B------:R-:W-:-:S02]  /*0fb0*/  LOP3.LUT R3, R9, R4, R3, 0x96, !PT ;  /* 0x0000000409037212 */ /* 0x000fc400078e9603 */
[----:B------:R-:W3:Y:S02]  /*0fc0*/  LDC.64 R4, c[0x0][0x388] ;  /* 0x0000e200ff047b82 */ /* 0x000ee40000000a00 */
[----:B------:R-:W-:-:S04]  /*0fd0*/  LOP3.LUT R3, R3, R2, RZ, 0x3c, !PT ;  /* 0x0000000203037212 */ /* 0x000fc800078e3cff */
[----:B------:R-:W-:-:S05]  /*0fe0*/  IADD3 R3, PT, PT, R6, 0x587c5, R3 ;  /* 0x000587c506037810 */ /* 0x000fca0007ffe003 */
[----:B------:R-:W-:-:S05]  /*0ff0*/  IMAD.HI.U32 R2, R3, -0x7b785d2f, RZ ;  /* 0x8487a2d103027827 */ /* 0x000fca00078e00ff */
[----:B------:R-:W-:-:S05]  /*1000*/  SHF.R.U32.HI R2, RZ, 0x9, R2 ;  /* 0x00000009ff027819 */ /* 0x000fca0000011602 */
[----:B------:R-:W-:Y:S01]  /*1010*/  IMAD R6, R2, -0x3dd, R3 ;  /* 0xfffffc2302067824 */ /* 0x000fe200078e0203 */
[C---:B0-----:R-:W-:Y:S01]  /*1020*/  LEA R2, P0, R0.reuse, UR8, 0x2 ;  /* 0x0000000800027c11 */ /* 0x041fe2000f8010ff */
[----:B---3--:R-:W-:-:S03]  /*1030*/  IMAD.WIDE.U32 R4, R0, 0x30, R4 ;  /* 0x0000003000047825 */ /* 0x008fc600078e0004 */
[----:B------:R-:W-:Y:S01]  /*1040*/  LEA.HI.X R3, R0, UR9, RZ, 0x2, P0 ;  /* 0x0000000900037c11 */ /* 0x000fe200080f14ff */
[----:B------:R-:W-:Y:S01]  /*1050*/  VIADD R7, R6, 0xb ;  /* 0x0000000b06077836 */ /* 0x000fe20000000000 */
[----:B------:R3:W-:Y:S01]  /*1060*/  STG.E.64 desc[UR6][R4.64+0x18], RZ ;  /* 0x000018ff04007986 */ /* 0x0007e2000c101b06 */
[----:B-1----:R-:W-:-:S03]  /*1070*/  VIADD R0, R0, UR4 ;  /* 0x0000000400007c36 */ /* 0x002fc60008000000 */
[----:B------:R3:W-:Y:S02]  /*1080*/  STG.E desc[UR6][R4.64+0x20], RZ ;  /* 0x000020ff04007986 */ /* 0x0007e4000c101906 */
[----:B--2---:R-:W-:Y:S02]  /*1090*/  ISETP.GE.AND P0, PT, R0, UR5, PT ;  /* 0x0000000500007c0c */ /* 0x004fe4000bf06270 */
[----:B------:R3:W-:Y:S04]  /*10a0*/  STG.E.64 desc[UR6][R4.64+0x28], RZ ;  /* 0x000028ff04007986 */ /* 0x0007e8000c101b06 */
[----:B------:R3:W-:Y:S07]  /*10b0*/  STG.E desc[UR6][R2.64], R7 ;  /* 0x0000000702007986 */ /* 0x0007ee000c101906 */
[----:B------:R-:W-:Y:S05]  /*10c0*/  @!P0 BRA `(.L_x_35) ;  /* 0xffffffec00e48947 */ /* 0x000fea000383ffff */
[----:B------:R-:W-:Y:S05]  /*10d0*/  EXIT ;  /* 0x000000000000794d */ /* 0x000fea0003800000 */
.L_x_36:
        /* <DEDUP_REMOVED lines=10> */
.L_x_50:


//--------------------- .text._Z12setup_kerneliP17curandStateXORWOW --------------------------
	.section	.text._Z12setup_kerneliP17curandStateXORWOW,"ax",@progbits
	.align	128
        .global         _Z12setup_kerneliP17curandStateXORWOW
        .type           _Z12setup_kerneliP17curandStateXORWOW,@function
        .size           _Z12setup_kerneliP17curandStateXORWOW,(.L_x_51 - _Z12setup_kerneliP17curandStateXORWOW)
        .other          _Z12setup_kerneliP17curandStateXORWOW,@"STO_CUDA_ENTRY STV_DEFAULT"
_Z12setup_kerneliP17curandStateXORWOW:
.text._Z12setup_kerneliP17curandStateXORWOW:
[----:B------:R-:W-:Y:S01]  /*0000*/  LDC R1, c[0x0][0x37c] ;  /* 0x0000df00ff017b82 */ /* 0x000fe20000000800 */
[----:B------:R-:W0:Y:S07]  /*0010*/  S2R R13, SR_TID.X ;  /* 0x00000000000d7919 */ /* 0x000e2e0000002100 */
[----:B------:R-:W1:Y:S01]  /*0020*/  LDC R3, c[0x0][0x380] ;  /* 0x0000e000ff037b82 */ /* 0x000e620000000800 */
[----:B------:R-:W2:Y:S01]  /*0030*/  LDCU.64 UR4, c[0x0][0x358] ;  /* 0x00006b00ff0477ac */ /* 0x000ea20008000a00 */
[----:B------:R-:W-:Y:S06]  /*0040*/  BSSY.RECONVERGENT B0, `(.L_x_37) ;  /* 0x00000e6000007945 */ /* 0x000fec0003800200 */
[----:B------:R-:W0:Y:S08]  /*0050*/  S2UR UR6, SR_CTAID.X ;  /* 0x00000000000679c3 */ /* 0x000e300000002500 */
[----:B------:R-:W0:Y:S08]  /*0060*/  LDC R2, c[0x0][0x360] ;  /* 0x0000d800ff027b82 */ /* 0x000e300000000800 */
[----:B------:R-:W3:Y:S01]  /*0070*/  LDC.64 R6, c[0x0][0x388] ;  /* 0x0000e200ff067b82 */ /* 0x000ee20000000a00 */
[----:B-1----:R-:W-:-:S02]  /*0080*/  LOP3.LUT R0, R3, 0xaad26b49, RZ, 0x3c, !PT ;  /* 0xaad26b4903007812 */ /* 0x002fc400078e3cff */
[----:B------:R-:W-:Y:S01]  /*0090*/  ISETP.GT.AND P0, PT, R3, -0x1, PT ;  /* 0xffffffff0300780c */ /* 0x000fe20003f04270 */
[----:B------:R-:W-:Y:S02]  /*00a0*/  IMAD.MOV.U32 R3, RZ, RZ, -0x266e14b1 ;  /* 0xd991eb4fff037424 */ /* 0x000fe400078e00ff */
[----:B------:R-:W-:-:S03]  /*00b0*/  IMAD R0, R0, 0x4182bed5, RZ ;  /* 0x4182bed500007824 */ /* 0x000fc600078e02ff */
[----:B------:R-:W-:Y:S01]  /*00c0*/  SEL R3, R3, 0x8bf16996, P0 ;  /* 0x8bf1699603037807 */ /* 0x000fe20000000000 */
[C---:B------:R-:W-:Y:S01]  /*00d0*/  VIADD R5, R0.reuse, 0x75bcd15 ;  /* 0x075bcd1500057836 */ /* 0x040fe20000000000 */
[C---:B------:R-:W-:Y:S01]  /*00e0*/  LOP3.LUT R8, R0.reuse, 0x159a55e5, RZ, 0x3c, !PT ;  /* 0x159a55e500087812 */ /* 0x040fe200078e3cff */
[----:B------:R-:W-:Y:S01]  /*00f0*/  VIADD R11, R0, 0x583f19 ;  /* 0x00583f19000b7836 */ /* 0x000fe20000000000 */
[C---:B------:R-:W-:Y:S01]  /*0100*/  IADD3 R4, PT, PT, R3.reuse, 0x64f0c9, R0 ;  /* 0x0064f0c903047810 */ /* 0x040fe20007ffe000 */
[C---:B------:R-:W-:Y:S01]  /*0110*/  VIADD R9, R3.reuse, 0x1f123bb5 ;  /* 0x1f123bb503097836 */ /* 0x040fe20000000000 */
[----:B------:R-:W-:Y:S01]  /*0120*/  LOP3.LUT R10, R3, 0x5491333, RZ, 0x3c, !PT ;  /* 0x05491333030a7812 */ /* 0x000fe200078e3cff */
[----:B0-----:R-:W-:-:S05]  /*0130*/  IMAD R13, R2, UR6, R13 ;  /* 0x00000006020d7c24 */ /* 0x001fca000f8e020d */
[C---:B------:R-:W-:Y:S01]  /*0140*/  ISETP.NE.AND P0, PT, R13.reuse, RZ, PT ;  /* 0x000000ff0d00720c */ /* 0x040fe20003f05270 */
[----:B---3--:R-:W-:-:S05]  /*0150*/  IMAD.WIDE R6, R13, 0x30, R6 ;  /* 0x000000300d067825 */ /* 0x008fca00078e0206 */
[----:B--2---:R0:W-:Y:S04]  /*0160*/  STG.E.64 desc[UR4][R6.64], R4 ;  /* 0x0000000406007986 */ /* 0x0041e8000c101b04 */
[----:B------:R0:W-:Y:S04]  /*0170*/  STG.E.64 desc[UR4][R6.64+0x8], R8 ;  /* 0x0000080806007986 */ /* 0x0001e8000c101b04 */
[----:B------:R0:W-:Y:S01]  /*0180*/  STG.E.64 desc[UR4][R6.64+0x10], R10 ;  /* 0x0000100a06007986 */ /* 0x0001e2000c101b04 */
[----:B------:R-:W-:Y:S05]  /*0190*/  @!P0 BRA `(.L_x_38) ;  /* 0x0000000c00408947 */ /* 0x000fea0003800000 */
[----:B------:R-:W-:Y:S01]  /*01a0*/  SHF.R.S32.HI R0, RZ, 0x1f, R13 ;  /* 0x0000001fff007819 */ /* 0x000fe2000001140d */
[----:B------:R-:W-:-:S07]  /*01b0*/  IMAD.MOV.U32 R12, RZ, RZ, RZ ;  /* 0x000000ffff0c7224 */ /* 0x000fce00078e00ff */
.L_x_44:
[----:B-1----:R-:W-:Y:S01]  /*01c0*/  LOP3.LUT R2, R13, 0x3, RZ, 0xc0, !PT ;  /* 0x000000030d027812 */ /* 0x002fe200078ec0ff */
[----:B------:R-:W-:Y:S03]  /*01d0*/  BSSY.RECONVERGENT B1, `(.L_x_39) ;  /* 0x00000c6000017945 */ /* 0x000fe60003800200 */
[----:B------:R-:W-:-:S04]  /*01e0*/  ISETP.NE.U32.AND P0, PT, R2, RZ, PT ;  /* 0x000000ff0200720c */ /* 0x000fc80003f05070 */
[----:B------:R-:W-:-:S13]  /*01f0*/  ISETP.NE.AND.EX P0, PT, RZ, RZ, PT, P0 ;  /* 0x000000ffff00720c */ /* 0x000fda0003f05300 */
[----:B------:R-:W-:Y:S05]  /*0200*/  @!P0 BRA `(.L_x_40) ;  /* 0x0000000c00088947 */ /* 0x000fea0003800000 */
[----:B0-----:R-:W0:Y:S01]  /*0210*/  LDC.64 R8, c[0x4][RZ] ;  /* 0x01000000ff087b82 */ /* 0x001e220000000a00 */
[----:B------:R-:W-:Y:S02]  /*0220*/  IMAD.MOV.U32 R14, RZ, RZ, RZ ;  /* 0x000000ffff0e7224 */ /* 0x000fe400078e00ff */
[----:B0-----:R-:W-:-:S07]  /*0230*/  IMAD.WIDE.U32 R8, R12, 0xc80, R8 ;  /* 0x00000c800c087825 */ /* 0x001fce00078e0008 */
.L_x_43:
[----:B-1----:R-:W-:Y:S01]  /*0240*/  IMAD.MOV.U32 R15, RZ, RZ, RZ ;  /* 0x000000ffff0f7224 */ /* 0x002fe200078e00ff */
[----:B------:R-:W-:Y:S01]  /*0250*/  CS2R R2, SRZ ;  /* 0x0000000000027805 */ /* 0x000fe2000001ff00 */
[----:B------:R-:W-:Y:S01]  /*0260*/  IMAD.MOV.U32 R17, RZ, RZ, RZ ;  /* 0x000000ffff117224 */ /* 0x000fe200078e00ff */
[----:B------:R-:W-:-:S07]  /*0270*/  CS2R R4, SRZ ;  /* 0x0000000000047805 */ /* 0x000fce000001ff00 */
.L_x_42:
[----:B------:R-:W-:-:S05]  /*0280*/  IMAD.WIDE.U32 R10, R17, 0x4, R6 ;  /* 0x00000004110a7825 */ /* 0x000fca00078e0006 */
[----:B------:R0:W5:Y:S01]  /*0290*/  LDG.E R16, desc[UR4][R10.64+0x4] ;  /* 0x000004040a107981 */ /* 0x000162000c1e1900 */
[----:B------:R-:W-:-:S07]  /*02a0*/  IMAD.MOV.U32 R19, RZ, RZ, RZ ;  /* 0x000000ffff137224 */ /* 0x000fce00078e00ff */
.L_x_41:
        /* <DEDUP_REMOVED lines=9> */
[----:B------:R-:W3:Y:S04]  /*0340*/  @!P0 LDG.E R20, desc[UR4][R10.64+0x10] ;  /* 0x000010040a148981 */ /* 0x000ee8000c1e1900 */
[----:B------:R-:W4:Y:S04]  /*0350*/  @P1 LDG.E R22, desc[UR4][R10.64+0x14] ;  /* 0x000014040a161981 */ /* 0x000f28000c1e1900 */
[----:B------:R-:W4:Y:S04]  /*0360*/  @P2 LDG.E R26, desc[UR4][R10.64+0x28] ;  /* 0x000028040a1a2981 */ /* 0x000f28000c1e1900 */
[----:B------:R-:W4:Y:S04]  /*0370*/  @!P0 LDG.E R21, desc[UR4][R10.64+0x4] ;  /* 0x000004040a158981 */ /* 0x000f28000c1e1900 */
[----:B------:R-:W4:Y:S04]  /*0380*/  @!P0 LDG.E R23, desc[UR4][R10.64+0xc] ;  /* 0x00000c040a178981 */ /* 0x000f28000c1e1900 */
[----:B------:R-:W4:Y:S04]  /*0390*/  @P1 LDG.E R25, desc[UR4][R10.64+0x18] ;  /* 0x000018040a191981 */ /* 0x000f28000c1e1900 */
[----:B------:R-:W4:Y:S04]  /*03a0*/  @P3 LDG.E R28, desc[UR4][R10.64+0x3c] ;  /* 0x00003c040a1c3981 */ /* 0x000f28000c1e1900 */
[----:B------:R-:W4:Y:S01]  /*03b0*/  @P6 LDG.E R27, desc[UR4][R10.64+0x7c] ;  /* 0x00007c040a1b6981 */ /* 0x000f22000c1e1900 */
[----:B--2---:R-:W-:-:S03]  /*03c0*/  @!P0 LOP3.LUT R15, R15, R18, RZ, 0x3c, !PT ;  /* 0x000000120f0f8212 */ /* 0x004fc600078e3cff */
[----:B------:R-:W2:Y:S01]  /*03d0*/  @!P0 LDG.E R18, desc[UR4][R10.64+0x8] ;  /* 0x000008040a128981 */ /* 0x000ea2000c1e1900 */
[----:B---3--:R-:W-:-:S03]  /*03e0*/  @!P0 LOP3.LUT R3, R3, R20, RZ, 0x3c, !PT ;  /* 0x0000001403038212 */ /* 0x008fc600078e3cff */
[----:B------:R-:W3:Y:S01]  /*03f0*/  @P1 LDG.E R20, desc[UR4][R10.64+0x24] ;  /* 0x000024040a141981 */ /* 0x000ee2000c1e1900 */
[----:B----4-:R-:W-:-:S03]  /*0400*/  @P1 LOP3.LUT R15, R15, R22, RZ, 0x3c, !PT ;  /* 0x000000160f0f1212 */ /* 0x010fc600078e3cff */
[----:B------:R-:W4:Y:S01]  /*0410*/  @P2 LDG.E R22, desc[UR4][R10.64+0x38] ;  /* 0x000038040a162981 */ /* 0x000f22000c1e1900 */
[----:B------:R-:W-:-:S03]  /*0420*/  @P2 LOP3.LUT R15, R15, R26, RZ, 0x3c, !PT ;  /* 0x0000001a0f0f2212 */ /* 0x000fc600078e3cff */
[----:B------:R-:W4:Y:S01]  /*0430*/  @P4 LDG.E R26, desc[UR4][R10.64+0x50] ;  /* 0x000050040a1a4981 */ /* 0x000f22000c1e1900 */
[----:B------:R-:W-:-:S03]  /*0440*/  @!P0 LOP3.LUT R4, R4, R21, RZ, 0x3c, !PT ;  /* 0x0000001504048212 */ /* 0x000fc600078e3cff */
[----:B------:R-:W4:Y:S01]  /*0450*/  @P1 LDG.E R21, desc[UR4][R10.64+0x20] ;  /* 0x000020040a151981 */ /* 0x000f22000c1e1900 */
[----:B------:R-:W-:-:S03]  /*0460*/  @!P0 LOP3.LUT R2, R2, R23, RZ, 0x3c, !PT ;  /* 0x0000001702028212 */ /* 0x000fc600078e3cff */
[----:B------:R-:W4:Y:S01]  /*0470*/  @P2 LDG.E R23, desc[UR4][R10.64+0x2c] ;  /* 0x00002c040a172981 */ /* 0x000f22000c1e1900 */
[----:B------:R-:W-:-:S03]  /*0480*/  @P1 LOP3.LUT R4, R4, R25, RZ, 0x3c, !PT ;  /* 0x0000001904041212 */ /* 0x000fc600078e3cff */
[----:B------:R-:W4:Y:S01]  /*0490*/  @P2 LDG.E R25, desc[UR4][R10.64+0x34] ;  /* 0x000034040a192981 */ /* 0x000f22000c1e1900 */
[----:B--2---:R-:W-:-:S03]  /*04a0*/  @!P0 LOP3.LUT R5, R5, R18, RZ, 0x3c, !PT ;  /* 0x0000001205058212 */ /* 0x004fc600078e3cff */
[----:B------:R-:W2:Y:S01]  /*04b0*/  @P1 LDG.E R18, desc[UR4][R10.64+0x1c] ;  /* 0x00001c040a121981 */ /* 0x000ea2000c1e1900 */
[----:B---3--:R-:W-:-:S03]  /*04c0*/  @P1 LOP3.LUT R3, R3, R20, RZ, 0x3c, !PT ;  /* 0x0000001403031212 */ /* 0x008fc600078e3cff */
[----:B------:R-:W3:Y:S01]  /*04d0*/  @P2 LDG.E R20, desc[UR4][R10.64+0x30] ;  /* 0x000030040a142981 */ /* 0x000ee2000c1e1900 */
[----:B----4-:R-:W-:-:S03]  /*04e0*/  @P2 LOP3.LUT R3, R3, R22, RZ, 0x3c, !PT ;  /* 0x0000001603032212 */ /* 0x010fc600078e3cff */
[----:B------:R-:W4:Y:S01]  /*04f0*/  @P3 LDG.E R22, desc[UR4][R10.64+0x4c] ;  /* 0x00004c040a163981 */ /* 0x000f22000c1e1900 */
[----:B------:R-:W-:-:S04]  /*0500*/  @P3 LOP3.LUT R15, R15, R28, RZ, 0x3c, !PT ;  /* 0x0000001c0f0f3212 */ /* 0x000fc800078e3cff */
[----:B------:R-:W-:Y:S02]  /*0510*/  @P4 LOP3.LUT R15, R15, R26, RZ, 0x3c, !PT ;  /* 0x0000001a0f0f4212 */ /* 0x000fe400078e3cff */
[----:B------:R-:W-:Y:S01]  /*0520*/  @P1 LOP3.LUT R2, R2, R21, RZ, 0x3c, !PT ;  /* 0x0000001502021212 */ /* 0x000fe200078e3cff */
[----:B------:R-:W4:Y:S04]  /*0530*/  @P5 LDG.E R26, desc[UR4][R10.64+0x64] ;  /* 0x000064040a1a5981 */ /* 0x000f28000c1e1900 */
        /* <DEDUP_REMOVED lines=11> */
[----:B------:R-:W-:Y:S02]  /*05f0*/  LOP3.LUT P0, RZ, R24, 0x80, RZ, 0xc0, !PT ;  /* 0x0000008018ff7812 */ /* 0x000fe4000780c0ff */
[----:B------:R-:W-:Y:S02]  /*0600*/  @P5 LOP3.LUT R15, R15, R26, RZ, 0x3c, !PT ;  /* 0x0000001a0f0f5212 */ /* 0x000fe400078e3cff */
        /* <DEDUP_REMOVED lines=28> */
[----:B------:R-:W-:Y:S02]  /*07d0*/  @P6 LOP3.LUT R2, R2, R21, RZ, 0x3c, !PT ;  /* 0x0000001502026212 */ /* 0x000fe400078e3cff */
[----:B------:R-:W-:Y:S02]  /*07e0*/  @P0 LOP3.LUT R4, R4, R23, RZ, 0x3c, !PT ;  /* 0x0000001704040212 */ /* 0x000fe400078e3cff */
[----:B------:R-:W-:Y:S02]  /*07f0*/  @P0 LOP3.LUT R2, R2, R25, RZ, 0x3c, !PT ;  /* 0x0000001902020212 */ /* 0x000fe400078e3cff */
[----:B--2---:R-:W-:Y:S02]  /*0800*/  @P6 LOP3.LUT R5, R5, R18, RZ, 0x3c, !PT ;  /* 0x0000001205056212 */ /* 0x004fe400078e3cff */
[----:B---3--:R-:W-:-:S02]  /*0810*/  @P6 LOP3.LUT R3, R3, R20, RZ, 0x3c, !PT ;  /* 0x0000001403036212 */ /* 0x008fc400078e3cff */
[----:B----4-:R-:W-:Y:S02]  /*0820*/  @P0 LOP3.LUT R5, R5, R22, RZ, 0x3c, !PT ;  /* 0x0000001605050212 */ /* 0x010fe400078e3cff */
        /* <DEDUP_REMOVED lines=30> */
[----:B------:R-:W-:Y:S02]  /*0a10*/  LOP3.LUT P0, RZ, R24, 0x8000, RZ, 0xc0, !PT ;  /* 0x0000800018ff7812 */ /* 0x000fe4000780c0ff */
[----:B----4-:R-:W-:Y:S01]  /*0a20*/  @P5 LOP3.LUT R15, R15, R26, RZ, 0x3c, !PT ;  /* 0x0000001a0f0f5212 */ /* 0x010fe200078e3cff */
[----:B------:R-:W4:Y:S04]  /*0a30*/  @P3 LDG.E R24, desc[UR4][R10.64+0xe4] ;  /* 0x0000e4040a183981 */ /* 0x000f28000c1e1900 */
[----:B------:R-:W2:Y:S01]  /*0a40*/  @P6 LDG.E R26, desc[UR4][R10.64+0x118] ;  /* 0x000118040a1a6981 */ /* 0x000ea2000c1e1900 */
        /* <DEDUP_REMOVED lines=8> */
[----:B---3--:R-:W-:-:S03]  /*0ad0*/  @P2 LOP3.LUT R3, R3, R22, RZ, 0x3c, !PT ;  /* 0x0000001603032212 */ /* 0x008fc600078e3cff */
[----:B------:R-:W3:Y:S01]  /*0ae0*/  @P4 LDG.E R22, desc[UR4][R10.64+0x100] ;  /* 0x000100040a164981 */ /* 0x000ee2000c1e1900 */
[----:B--2---:R-:W-:-:S03]  /*0af0*/  @P6 LOP3.LUT R15, R15, R26, RZ, 0x3c, !PT ;  /* 0x0000001a0f0f6212 */ /* 0x004fc600078e3cff */
[----:B------:R-:W2:Y:S01]  /*0b00*/  @P0 LDG.E R26, desc[UR4][R10.64+0x12c] ;  /* 0x00012c040a1a0981 */ /* 0x000ea2000c1e1900 */
[----:B----4-:R-:W-:-:S03]  /*0b10*/  @P2 LOP3.LUT R2, R2, R23, RZ, 0x3c, !PT ;  /* 0x0000001702022212 */ /* 0x010fc600078e3cff */
[----:B------:R-:W4:Y:S01]  /*0b20*/  @P4 LDG.E R23, desc[UR4][R10.64+0xfc] ;  /* 0x0000fc040a174981 */ /* 0x000f22000c1e1900 */
[----:B------:R-:W-:-:S03]  /*0b30*/  @P2 LOP3.LUT R5, R5, R20, RZ, 0x3c, !PT ;  /* 0x0000001405052212 */ /* 0x000fc600078e3cff */
        /* <DEDUP_REMOVED lines=28> */
[----:B------:R-:W-:Y:S02]  /*0d00*/  @P6 LOP3.LUT R4, R4, R21, RZ, 0x3c, !PT ;  /* 0x0000001504046212 */ /* 0x000fe400078e3cff */
[----:B---3--:R-:W-:-:S04]  /*0d10*/  @P6 LOP3.LUT R3, R3, R22, RZ, 0x3c, !PT ;  /* 0x0000001603036212 */ /* 0x008fc800078e3cff */
[----:B--2---:R-:W-:Y:S02]  /*0d20*/  @P0 LOP3.LUT R3, R3, R26, RZ, 0x3c, !PT ;  /* 0x0000001a03030212 */ /* 0x004fe400078e3cff */
[----:B----4-:R-:W-:Y:S02]  /*0d30*/  @P6 LOP3.LUT R2, R2, R23, RZ, 0x3c, !PT ;  /* 0x0000001702026212 */ /* 0x010fe400078e3cff */
        /* <DEDUP_REMOVED lines=8> */
[----:B------:R1:W-:Y:S01]  /*0dc0*/  STG.E.64 desc[UR4][R6.64+0x8], R4 ;  /* 0x0000080406007986 */ /* 0x0003e2000c101b04 */
[----:B------:R-:W-:Y:S01]  /*0dd0*/  VIADD R14, R14, 0x1 ;  /* 0x000000010e0e7836 */ /* 0x000fe20000000000 */
[----:B------:R-:W-:Y:S02]  /*0de0*/  LOP3.LUT R11, R13, 0x3, RZ, 0xc0, !PT ;  /* 0x000000030d0b7812 */ /* 0x000fe400078ec0ff */
[----:B------:R1:W-:Y:S02]  /*0df0*/  STG.E.64 desc[UR4][R6.64+0x10], R2 ;  /* 0x0000100206007986 */ /* 0x0003e4000c101b04 */
[----:B------:R-:W-:Y:S02]  /*0e00*/  ISETP.GE.U32.AND P0, PT, R14, R11, PT ;  /* 0x0000000b0e00720c */ /* 0x000fe40003f06070 */
[----:B------:R1:W-:Y:S11]  /*0e10*/  STG.E desc[UR4][R6.64+0x4], R15 ;  /* 0x0000040f06007986 */ /* 0x0003f6000c101904 */
[----:B------:R-:W-:Y:S05]  /*0e20*/  @!P0 BRA `(.L_x_43) ;  /* 0xfffffff400048947 */ /* 0x000fea000383ffff */
.L_x_40:
[----:B------:R-:W-:Y:S05]  /*0e30*/  BSYNC.RECONVERGENT B1 ;  /* 0x0000000000017941 */ /* 0x000fea0003800200 */
.L_x_39:
[C---:B------:R-:W-:Y:S01]  /*0e40*/  ISETP.GT.U32.AND P0, PT, R13.reuse, 0x3, PT ;  /* 0x000000030d00780c */ /* 0x040fe20003f04070 */
[----:B------:R-:W-:Y:S01]  /*0e50*/  VIADD R12, R12, 0x1 ;  /* 0x000000010c0c7836 */ /* 0x000fe20000000000 */
[--C-:B------:R-:W-:Y:S02]  /*0e60*/  SHF.R.U64 R13, R13, 0x2, R0.reuse ;  /* 0x000000020d0d7819 */ /* 0x100fe40000001200 */
[----:B------:R-:W-:Y:S02]  /*0e70*/  ISETP.GT.U32.AND.EX P0, PT, R0, RZ, PT, P0 ;  /* 0x000000ff0000720c */ /* 0x000fe40003f04100 */
[----:B------:R-:W-:-:S11]  /*0e80*/  SHF.R.U32.HI R0, RZ, 0x2, R0 ;  /* 0x00000002ff007819 */ /* 0x000fd60000011600 */
[----:B------:R-:W-:Y:S05]  /*0e90*/  @P0 BRA `(.L_x_44) ;  /* 0xfffffff000c80947 */ /* 0x000fea000383ffff */
.L_x_38:
[----:B------:R-:W-:Y:S05]  /*0ea0*/  BSYNC.RECONVERGENT B0 ;  /* 0x0000000000007941 */ /* 0x000fea0003800200 */
.L_x_37:
[----:B------:R-:W-:Y:S04]  /*0eb0*/  STG.E.64 desc[UR4][R6.64+0x18], RZ ;  /* 0x000018ff06007986 */ /* 0x000fe8000c101b04 */
[----:B------:R-:W-:Y:S04]  /*0ec0*/  STG.E desc[UR4][R6.64+0x20], RZ ;  /* 0x000020ff06007986 */ /* 0x000fe8000c101904 */
[----:B------:R-:W-:Y:S01]  /*0ed0*/  STG.E.64 desc[UR4][R6.64+0x28], RZ ;  /* 0x000028ff06007986 */ /* 0x000fe2000c101b04 */
[----:B------:R-:W-:Y:S05]  /*0ee0*/  EXIT ;  /* 0x000000000000794d */ /* 0x000fea0003800000 */
.L_x_45:
        /* <DEDUP_REMOVED lines=9> */
.L_x_51:


//--------------------- .nv.global.init           --------------------------
	.section	.nv.global.init,"aw",@progbits
	.align	4
.nv.global.init:
	.type		mrg32k3aM1SubSeq,@object
	.size		mrg32k3aM1SubSeq,(mrg32k3aM2SubSeq - mrg32k3aM1SubSeq)
mrg32k3aM1SubSeq:
        /*0000*/ 	.byte	0x0b, 0xcc, 0xee, 0x04, 0x73, 0x29, 0x8b, 0x6f, 0xf6, 0x53, 0x03, 0xf6, 0x23, 0xf6, 0xea, 0xda
        /* <DEDUP_REMOVED lines=125> */
	.type		mrg32k3aM2SubSeq,@object
	.size		mrg32k3aM2SubSeq,(mrg32k3aM1 - mrg32k3aM2SubSeq)
mrg32k3aM2SubSeq:
        /* <DEDUP_REMOVED lines=126> */
	.type		mrg32k3aM1,@object
	.size		mrg32k3aM1,(mrg32k3aM1Seq - mrg32k3aM1)
mrg32k3aM1:
        /* <DEDUP_REMOVED lines=144> */
	.type		mrg32k3aM1Seq,@object
	.size		mrg32k3aM1Seq,(mrg32k3aM2 - mrg32k3aM1Seq)
mrg32k3aM1Seq:
        /* <DEDUP_REMOVED lines=144> */
	.type		mrg32k3aM2,@object
	.size		mrg32k3aM2,(mrg32k3aM2Seq - mrg32k3aM2)
mrg32k3aM2:
        /* <DEDUP_REMOVED lines=144> */
	.type		mrg32k3aM2Seq,@object
	.size		mrg32k3aM2Seq,(precalc_xorwow_matrix - mrg32k3aM2Seq)
mrg32k3aM2Seq:
        /* <DEDUP_REMOVED lines=144> */
	.type		precalc_xorwow_matrix,@object
	.size		precalc_xorwow_matrix,(precalc_xorwow_offset_matrix - precalc_xorwow_matrix)
precalc_xorwow_matrix:
        /* <DEDUP_REMOVED lines=6400> */
	.type		precalc_xorwow_offset_matrix,@object
	.size		precalc_xorwow_offset_matrix,(.L_1 - precalc_xorwow_offset_matrix)
precalc_xorwow_offset_matrix:
        /* <DEDUP_REMOVED lines=6400> */
.L_1:


//--------------------- .nv.shared.reserved.0     --------------------------
	.section	.nv.shared.reserved.0,"aw",@nobits
	.weak		__nv_reservedSMEM_offset_0_alias
	.size		__nv_reservedSMEM_offset_0_alias, 0, 64
	.other		__nv_reservedSMEM_offset_0_alias,@"STO_CUDA_RESERVED_SHARED STV_DEFAULT"
__nv_reservedSMEM_offset_0_alias:
	.zero		0
	.zero		64


//--------------------- .nv.constant0._Z20new_k_even_odd_checkiiP17curandStateXORWOWPiS1_ --------------------------
	.section	.nv.constant0._Z20new_k_even_odd_checkiiP17curandStateXORWOWPiS1_,"a",@progbits
	.sectionflags	@""
	.align	4
.nv.constant0._Z20new_k_even_odd_checkiiP17curandStateXORWOWPiS1_:
	.zero		928


//--------------------- .nv.constant0._Z16k_even_odd_checkiiP17curandStateXORWOWPiS1_ --------------------------
	.section	.nv.constant0._Z16k_even_odd_checkiiP17curandStateXORWOWPiS1_,"a",@progbits
	.sectionflags	@""
	.align	4
.nv.constant0._Z16k_even_odd_checkiiP17curandStateXORWOWPiS1_:
	.zero		928


//--------------------- .nv.constant0._Z14even_odd_checkiPiS_ --------------------------
	.section	.nv.constant0._Z14even_odd_checkiPiS_,"a",@progbits
	.sectionflags	@""
	.align	4
.nv.constant0._Z14even_odd_checkiPiS_:
	.zero		920


//--------------------- .nv.constant0._Z18new_k_randgenerateiiP17curandStateXORWOWPi --------------------------
	.section	.nv.constant0._Z18new_k_randgenerateiiP17curandStateXORWOWPi,"a",@progbits
	.sectionflags	@""
	.align	4
.nv.constant0._Z18new_k_randgenerateiiP17curandStateXORWOWPi:
	.zero		920


//--------------------- .nv.constant0._Z14k_randgenerateiiP17curandStateXORWOWPi --------------------------
	.section	.nv.constant0._Z14k_randgenerateiiP17curandStateXORWOWPi,"a",@progbits
	.sectionflags	@""
	.align	4
.nv.constant0._Z14k_randgenerateiiP17curandStateXORWOWPi:
	.zero		920


//--------------------- .nv.constant0._Z12setup_kerneliP17curandStateXORWOW --------------------------
	.section	.nv.constant0._Z12setup_kerneliP17curandStateXORWOW,"a",@progbits
	.sectionflags	@""
	.align	4
.nv.constant0._Z12setup_kerneliP17curandStateXORWOW:
	.zero		912


//--------------------- SYMBOLS --------------------------

	.type		.nv.reservedSmem.offset0,@object
	.size		.nv.reservedSmem.offset0,0x4
